//
// Generated by NVIDIA NVVM Compiler
//
// Compiler Build ID: CL-36424714
// Cuda compilation tools, release 13.0, V13.0.88
// Based on NVVM 20.0.0
//

.version 9.0
.target sm_100
.address_size 64

	// .globl	_Z7EncryptILj32EEvPhmS0_S0_
// _ZZ7EncryptILj32EEvPhmS0_S0_E8sMemKeys has been demoted
// _ZZ7EncryptILj32EEvPhmS0_S0_E8sMemText has been demoted
// _ZZ7EncryptILj32EEvPhmS0_S0_E3SB1 has been demoted
// _ZZ7EncryptILj32EEvPhmS0_S0_E3SB2 has been demoted
// _ZZ7EncryptILj32EEvPhmS0_S0_E3SB3 has been demoted
// _ZZ7EncryptILj32EEvPhmS0_S0_E3SB4 has been demoted

.visible .entry _Z7EncryptILj32EEvPhmS0_S0_(
	.param .u64 .ptr .align 1 _Z7EncryptILj32EEvPhmS0_S0__param_0,
	.param .u64 _Z7EncryptILj32EEvPhmS0_S0__param_1,
	.param .u64 .ptr .align 1 _Z7EncryptILj32EEvPhmS0_S0__param_2,
	.param .u64 .ptr .align 1 _Z7EncryptILj32EEvPhmS0_S0__param_3
)
{
	.reg .pred 	%p<48>;
	.reg .b16 	%rs<2595>;
	.reg .b32 	%r<281>;
	.reg .b64 	%rd<13>;
	// demoted variable
	.shared .align 1 .b8 _ZZ7EncryptILj32EEvPhmS0_S0_E8sMemKeys[272];
	// demoted variable
	.shared .align 1 .b8 _ZZ7EncryptILj32EEvPhmS0_S0_E8sMemText[2048];
	// demoted variable
	.shared .align 1 .b8 _ZZ7EncryptILj32EEvPhmS0_S0_E3SB1[256];
	// demoted variable
	.shared .align 1 .b8 _ZZ7EncryptILj32EEvPhmS0_S0_E3SB2[256];
	// demoted variable
	.shared .align 1 .b8 _ZZ7EncryptILj32EEvPhmS0_S0_E3SB3[256];
	// demoted variable
	.shared .align 1 .b8 _ZZ7EncryptILj32EEvPhmS0_S0_E3SB4[256];
	ld.param.u64 	%rd2, [_Z7EncryptILj32EEvPhmS0_S0__param_0];
	ld.param.u64 	%rd3, [_Z7EncryptILj32EEvPhmS0_S0__param_2];
	ld.param.u64 	%rd4, [_Z7EncryptILj32EEvPhmS0_S0__param_3];
	mov.u32 	%r1, %tid.x;
	setp.gt.u32 	%p1, %r1, 271;
	@%p1 bra 	$L__BB0_3;
	cvta.to.global.u64 	%rd5, %rd3;
	cvt.u64.u32 	%rd6, %r1;
	add.s64 	%rd7, %rd5, %rd6;
	ld.global.u8 	%rs751, [%rd7];
	mov.u32 	%r7, _ZZ7EncryptILj32EEvPhmS0_S0_E8sMemKeys;
	add.s32 	%r8, %r7, %r1;
	st.shared.u8 	[%r8], %rs751;
	setp.gt.u32 	%p2, %r1, 255;
	@%p2 bra 	$L__BB0_3;
	cvta.to.global.u64 	%rd9, %rd4;
	add.s64 	%rd10, %rd9, %rd6;
	ld.global.u8 	%rs752, [%rd10];
	mov.u32 	%r9, _ZZ7EncryptILj32EEvPhmS0_S0_E3SB1;
	add.s32 	%r10, %r9, %r1;
	st.shared.u8 	[%r10], %rs752;
	ld.global.u8 	%rs753, [%rd10+256];
	mov.u32 	%r11, _ZZ7EncryptILj32EEvPhmS0_S0_E3SB2;
	add.s32 	%r12, %r11, %r1;
	st.shared.u8 	[%r12], %rs753;
	ld.global.u8 	%rs754, [%rd10+512];
	mov.u32 	%r13, _ZZ7EncryptILj32EEvPhmS0_S0_E3SB3;
	add.s32 	%r14, %r13, %r1;
	st.shared.u8 	[%r14], %rs754;
	ld.global.u8 	%rs755, [%rd10+768];
	mov.u32 	%r15, _ZZ7EncryptILj32EEvPhmS0_S0_E3SB4;
	add.s32 	%r16, %r15, %r1;
	st.shared.u8 	[%r16], %rs755;
$L__BB0_3:
	shl.b32 	%r17, %r1, 2;
	and.b32  	%r18, %r17, 12;
	and.b32  	%r19, %r17, 4080;
	mov.u32 	%r20, _ZZ7EncryptILj32EEvPhmS0_S0_E8sMemText;
	add.s32 	%r2, %r20, %r19;
	mov.u32 	%r21, %ntid.x;
	mov.u32 	%r22, %ctaid.x;
	mad.lo.s32 	%r23, %r22, %r21, %r1;
	mul.wide.u32 	%rd11, %r23, 4;
	cvta.to.global.u64 	%rd12, %rd2;
	add.s64 	%rd1, %rd12, %rd11;
	ld.global.u8 	%rs756, [%rd1];
	ld.global.u8 	%rs757, [%rd1+1];
	ld.global.u8 	%rs758, [%rd1+2];
	ld.global.u8 	%rs759, [%rd1+3];
	bar.sync 	0;
	mov.u32 	%r24, _ZZ7EncryptILj32EEvPhmS0_S0_E8sMemKeys;
	add.s32 	%r3, %r24, %r18;
	ld.shared.u8 	%rs760, [%r3];
	xor.b16  	%rs761, %rs760, %rs756;
	ld.shared.u8 	%rs762, [%r3+1];
	xor.b16  	%rs763, %rs762, %rs757;
	ld.shared.u8 	%rs764, [%r3+2];
	xor.b16  	%rs765, %rs764, %rs758;
	ld.shared.u8 	%rs766, [%r3+3];
	xor.b16  	%rs767, %rs766, %rs759;
	cvt.u32.u16 	%r25, %rs761;
	and.b32  	%r26, %r25, 255;
	mov.u32 	%r27, _ZZ7EncryptILj32EEvPhmS0_S0_E3SB1;
	add.s32 	%r28, %r27, %r26;
	ld.shared.u8 	%rs768, [%r28];
	cvt.u32.u16 	%r29, %rs763;
	and.b32  	%r30, %r29, 255;
	mov.u32 	%r31, _ZZ7EncryptILj32EEvPhmS0_S0_E3SB2;
	add.s32 	%r32, %r31, %r30;
	ld.shared.u8 	%rs769, [%r32];
	cvt.u32.u16 	%r33, %rs765;
	and.b32  	%r34, %r33, 255;
	mov.u32 	%r35, _ZZ7EncryptILj32EEvPhmS0_S0_E3SB3;
	add.s32 	%r36, %r35, %r34;
	ld.shared.u8 	%rs770, [%r36];
	cvt.u32.u16 	%r37, %rs767;
	and.b32  	%r38, %r37, 255;
	mov.u32 	%r39, _ZZ7EncryptILj32EEvPhmS0_S0_E3SB4;
	add.s32 	%r40, %r39, %r38;
	ld.shared.u8 	%rs771, [%r40];
	add.s32 	%r4, %r20, %r17;
	st.shared.u8 	[%r4], %rs768;
	add.s32 	%r5, %r2, %r18;
	st.shared.u8 	[%r5+1], %rs769;
	st.shared.u8 	[%r5+2], %rs770;
	st.shared.u8 	[%r5+3], %rs771;
	bar.sync 	0;
	shr.u32 	%r6, %r18, 2;
	setp.gt.s32 	%p3, %r6, 1;
	@%p3 bra 	$L__BB0_8;
	setp.eq.s32 	%p5, %r6, 0;
	@%p5 bra 	$L__BB0_5;
	bra.uni 	$L__BB0_6;
$L__BB0_5:
	ld.shared.u8 	%rs841, [%r2+3];
	ld.shared.u8 	%rs842, [%r2+4];
	xor.b16  	%rs843, %rs842, %rs841;
	ld.shared.u8 	%rs844, [%r2+6];
	xor.b16  	%rs845, %rs843, %rs844;
	ld.shared.u8 	%rs846, [%r2+8];
	xor.b16  	%rs847, %rs845, %rs846;
	ld.shared.u8 	%rs848, [%r2+9];
	xor.b16  	%rs849, %rs847, %rs848;
	ld.shared.u8 	%rs2446, [%r2+13];
	xor.b16  	%rs850, %rs849, %rs2446;
	ld.shared.u8 	%rs2445, [%r2+14];
	xor.b16  	%rs2452, %rs850, %rs2445;
	ld.shared.u8 	%rs851, [%r2+2];
	ld.shared.u8 	%rs2454, [%r2+5];
	xor.b16  	%rs852, %rs2454, %rs851;
	ld.shared.u8 	%rs2449, [%r2+7];
	xor.b16  	%rs853, %rs852, %rs2449;
	xor.b16  	%rs854, %rs853, %rs846;
	xor.b16  	%rs855, %rs854, %rs848;
	ld.shared.u8 	%rs856, [%r2+12];
	xor.b16  	%rs857, %rs855, %rs856;
	ld.shared.u8 	%rs858, [%r2+15];
	xor.b16  	%rs2451, %rs857, %rs858;
	ld.shared.u8 	%rs859, [%r2+1];
	xor.b16  	%rs860, %rs842, %rs859;
	xor.b16  	%rs861, %rs860, %rs844;
	ld.shared.u8 	%rs2448, [%r2+10];
	xor.b16  	%rs862, %rs861, %rs2448;
	ld.shared.u8 	%rs2447, [%r2+11];
	xor.b16  	%rs863, %rs862, %rs2447;
	xor.b16  	%rs864, %rs863, %rs856;
	xor.b16  	%rs2450, %rs864, %rs858;
	ld.shared.u8 	%rs2453, [%r2];
	bra.uni 	$L__BB0_10;
$L__BB0_6:
	ld.shared.u8 	%rs818, [%r2];
	ld.shared.u8 	%rs819, [%r2+2];
	xor.b16  	%rs820, %rs819, %rs818;
	ld.shared.u8 	%rs821, [%r2+5];
	xor.b16  	%rs822, %rs820, %rs821;
	ld.shared.u8 	%rs2448, [%r2+8];
	xor.b16  	%rs823, %rs822, %rs2448;
	ld.shared.u8 	%rs2447, [%r2+11];
	xor.b16  	%rs824, %rs823, %rs2447;
	ld.shared.u8 	%rs825, [%r2+14];
	xor.b16  	%rs826, %rs824, %rs825;
	ld.shared.u8 	%rs827, [%r2+15];
	xor.b16  	%rs2452, %rs826, %rs827;
	ld.shared.u8 	%rs2453, [%r2+1];
	ld.shared.u8 	%rs2454, [%r2+3];
	ld.shared.u8 	%rs828, [%r2+4];
	xor.b16  	%rs829, %rs2453, %rs828;
	xor.b16  	%rs830, %rs829, %rs2454;
	ld.shared.u8 	%rs831, [%r2+9];
	xor.b16  	%rs832, %rs830, %rs831;
	ld.shared.u8 	%rs833, [%r2+10];
	xor.b16  	%rs834, %rs832, %rs833;
	xor.b16  	%rs835, %rs834, %rs825;
	xor.b16  	%rs2451, %rs835, %rs827;
	ld.shared.u8 	%rs836, [%r2+7];
	xor.b16  	%rs837, %rs820, %rs836;
	xor.b16  	%rs838, %rs837, %rs831;
	xor.b16  	%rs839, %rs838, %rs833;
	ld.shared.u8 	%rs2446, [%r2+12];
	xor.b16  	%rs840, %rs839, %rs2446;
	ld.shared.u8 	%rs2445, [%r2+13];
	xor.b16  	%rs2450, %rs840, %rs2445;
	ld.shared.u8 	%rs2449, [%r2+6];
	bra.uni 	$L__BB0_10;
$L__BB0_7:
	ld.shared.u8 	%rs795, [%r2];
	ld.shared.u8 	%rs796, [%r2+1];
	xor.b16  	%rs797, %rs796, %rs795;
	ld.shared.u8 	%rs2449, [%r2+4];
	ld.shared.u8 	%rs2448, [%r2+7];
	ld.shared.u8 	%rs798, [%r2+10];
	xor.b16  	%rs799, %rs2449, %rs798;
	xor.b16  	%rs800, %rs799, %rs797;
	xor.b16  	%rs801, %rs800, %rs2448;
	ld.shared.u8 	%rs802, [%r2+13];
	xor.b16  	%rs803, %rs801, %rs802;
	ld.shared.u8 	%rs804, [%r2+15];
	xor.b16  	%rs2452, %rs803, %rs804;
	ld.shared.u8 	%rs805, [%r2+5];
	ld.shared.u8 	%rs806, [%r2+6];
	ld.shared.u8 	%rs807, [%r2+11];
	xor.b16  	%rs808, %rs805, %rs807;
	xor.b16  	%rs809, %rs808, %rs797;
	xor.b16  	%rs810, %rs809, %rs806;
	ld.shared.u8 	%rs2446, [%r2+12];
	xor.b16  	%rs811, %rs810, %rs2446;
	ld.shared.u8 	%rs2445, [%r2+14];
	xor.b16  	%rs2451, %rs811, %rs2445;
	ld.shared.u8 	%rs2453, [%r2+2];
	ld.shared.u8 	%rs2454, [%r2+3];
	ld.shared.u8 	%rs812, [%r2+8];
	xor.b16  	%rs813, %rs2453, %rs812;
	xor.b16  	%rs814, %rs813, %rs2454;
	xor.b16  	%rs815, %rs814, %rs805;
	xor.b16  	%rs816, %rs815, %rs806;
	xor.b16  	%rs817, %rs816, %rs802;
	xor.b16  	%rs2450, %rs817, %rs804;
	ld.shared.u8 	%rs2447, [%r2+9];
	bra.uni 	$L__BB0_10;
$L__BB0_8:
	setp.eq.s32 	%p4, %r6, 2;
	@%p4 bra 	$L__BB0_7;
	ld.shared.u8 	%rs2453, [%r2+1];
	ld.shared.u8 	%rs2454, [%r2+2];
	ld.shared.u8 	%rs772, [%r2+6];
	ld.shared.u8 	%rs773, [%r2+7];
	ld.shared.u8 	%rs774, [%r2+9];
	ld.shared.u8 	%rs775, [%r2+11];
	ld.shared.u8 	%rs776, [%r2+12];
	xor.b16  	%rs777, %rs2453, %rs776;
	xor.b16  	%rs778, %rs777, %rs2454;
	xor.b16  	%rs779, %rs778, %rs772;
	xor.b16  	%rs780, %rs779, %rs773;
	xor.b16  	%rs781, %rs780, %rs774;
	xor.b16  	%rs2452, %rs781, %rs775;
	ld.shared.u8 	%rs782, [%r2];
	ld.shared.u8 	%rs783, [%r2+3];
	xor.b16  	%rs784, %rs783, %rs782;
	ld.shared.u8 	%rs2447, [%r2+8];
	ld.shared.u8 	%rs2446, [%r2+10];
	ld.shared.u8 	%rs785, [%r2+13];
	xor.b16  	%rs786, %rs772, %rs785;
	xor.b16  	%rs787, %rs786, %rs784;
	xor.b16  	%rs788, %rs787, %rs773;
	xor.b16  	%rs789, %rs788, %rs2447;
	xor.b16  	%rs2451, %rs789, %rs2446;
	ld.shared.u8 	%rs2449, [%r2+4];
	ld.shared.u8 	%rs2448, [%r2+5];
	ld.shared.u8 	%rs790, [%r2+14];
	xor.b16  	%rs791, %rs2449, %rs790;
	xor.b16  	%rs792, %rs791, %rs784;
	xor.b16  	%rs793, %rs792, %rs2448;
	xor.b16  	%rs794, %rs793, %rs774;
	xor.b16  	%rs2450, %rs794, %rs775;
	ld.shared.u8 	%rs2445, [%r2+15];
$L__BB0_10:
	xor.b16  	%rs865, %rs2454, %rs2453;
	xor.b16  	%rs866, %rs865, %rs2449;
	xor.b16  	%rs867, %rs866, %rs2448;
	xor.b16  	%rs868, %rs867, %rs2447;
	xor.b16  	%rs869, %rs868, %rs2446;
	xor.b16  	%rs870, %rs869, %rs2445;
	bar.sync 	0;
	ld.shared.u8 	%rs871, [%r3+16];
	xor.b16  	%rs872, %rs871, %rs2452;
	ld.shared.u8 	%rs873, [%r3+17];
	xor.b16  	%rs874, %rs873, %rs2451;
	ld.shared.u8 	%rs875, [%r3+18];
	xor.b16  	%rs876, %rs875, %rs2450;
	ld.shared.u8 	%rs877, [%r3+19];
	xor.b16  	%rs878, %rs877, %rs870;
	cvt.u32.u16 	%r41, %rs872;
	and.b32  	%r42, %r41, 255;
	add.s32 	%r44, %r35, %r42;
	ld.shared.u8 	%rs879, [%r44];
	cvt.u32.u16 	%r45, %rs874;
	and.b32  	%r46, %r45, 255;
	add.s32 	%r48, %r39, %r46;
	ld.shared.u8 	%rs880, [%r48];
	cvt.u32.u16 	%r49, %rs876;
	and.b32  	%r50, %r49, 255;
	add.s32 	%r52, %r27, %r50;
	ld.shared.u8 	%rs881, [%r52];
	cvt.u32.u16 	%r53, %rs878;
	and.b32  	%r54, %r53, 255;
	add.s32 	%r56, %r31, %r54;
	ld.shared.u8 	%rs882, [%r56];
	st.shared.u8 	[%r4], %rs879;
	st.shared.u8 	[%r5+1], %rs880;
	st.shared.u8 	[%r5+2], %rs881;
	st.shared.u8 	[%r5+3], %rs882;
	bar.sync 	0;
	setp.gt.s32 	%p6, %r6, 1;
	@%p6 bra 	$L__BB0_15;
	setp.eq.s32 	%p8, %r6, 0;
	@%p8 bra 	$L__BB0_12;
	bra.uni 	$L__BB0_13;
$L__BB0_12:
	ld.shared.u8 	%rs952, [%r2+3];
	ld.shared.u8 	%rs953, [%r2+4];
	xor.b16  	%rs954, %rs953, %rs952;
	ld.shared.u8 	%rs955, [%r2+6];
	xor.b16  	%rs956, %rs954, %rs955;
	ld.shared.u8 	%rs957, [%r2+8];
	xor.b16  	%rs958, %rs956, %rs957;
	ld.shared.u8 	%rs959, [%r2+9];
	xor.b16  	%rs960, %rs958, %rs959;
	ld.shared.u8 	%rs2456, [%r2+13];
	xor.b16  	%rs961, %rs960, %rs2456;
	ld.shared.u8 	%rs2455, [%r2+14];
	xor.b16  	%rs2462, %rs961, %rs2455;
	ld.shared.u8 	%rs962, [%r2+2];
	ld.shared.u8 	%rs2464, [%r2+5];
	xor.b16  	%rs963, %rs2464, %rs962;
	ld.shared.u8 	%rs2459, [%r2+7];
	xor.b16  	%rs964, %rs963, %rs2459;
	xor.b16  	%rs965, %rs964, %rs957;
	xor.b16  	%rs966, %rs965, %rs959;
	ld.shared.u8 	%rs967, [%r2+12];
	xor.b16  	%rs968, %rs966, %rs967;
	ld.shared.u8 	%rs969, [%r2+15];
	xor.b16  	%rs2461, %rs968, %rs969;
	ld.shared.u8 	%rs970, [%r2+1];
	xor.b16  	%rs971, %rs953, %rs970;
	xor.b16  	%rs972, %rs971, %rs955;
	ld.shared.u8 	%rs2458, [%r2+10];
	xor.b16  	%rs973, %rs972, %rs2458;
	ld.shared.u8 	%rs2457, [%r2+11];
	xor.b16  	%rs974, %rs973, %rs2457;
	xor.b16  	%rs975, %rs974, %rs967;
	xor.b16  	%rs2460, %rs975, %rs969;
	ld.shared.u8 	%rs2463, [%r2];
	bra.uni 	$L__BB0_17;
$L__BB0_13:
	ld.shared.u8 	%rs929, [%r2];
	ld.shared.u8 	%rs930, [%r2+2];
	xor.b16  	%rs931, %rs930, %rs929;
	ld.shared.u8 	%rs932, [%r2+5];
	xor.b16  	%rs933, %rs931, %rs932;
	ld.shared.u8 	%rs2458, [%r2+8];
	xor.b16  	%rs934, %rs933, %rs2458;
	ld.shared.u8 	%rs2457, [%r2+11];
	xor.b16  	%rs935, %rs934, %rs2457;
	ld.shared.u8 	%rs936, [%r2+14];
	xor.b16  	%rs937, %rs935, %rs936;
	ld.shared.u8 	%rs938, [%r2+15];
	xor.b16  	%rs2462, %rs937, %rs938;
	ld.shared.u8 	%rs2463, [%r2+1];
	ld.shared.u8 	%rs2464, [%r2+3];
	ld.shared.u8 	%rs939, [%r2+4];
	xor.b16  	%rs940, %rs2463, %rs939;
	xor.b16  	%rs941, %rs940, %rs2464;
	ld.shared.u8 	%rs942, [%r2+9];
	xor.b16  	%rs943, %rs941, %rs942;
	ld.shared.u8 	%rs944, [%r2+10];
	xor.b16  	%rs945, %rs943, %rs944;
	xor.b16  	%rs946, %rs945, %rs936;
	xor.b16  	%rs2461, %rs946, %rs938;
	ld.shared.u8 	%rs947, [%r2+7];
	xor.b16  	%rs948, %rs931, %rs947;
	xor.b16  	%rs949, %rs948, %rs942;
	xor.b16  	%rs950, %rs949, %rs944;
	ld.shared.u8 	%rs2456, [%r2+12];
	xor.b16  	%rs951, %rs950, %rs2456;
	ld.shared.u8 	%rs2455, [%r2+13];
	xor.b16  	%rs2460, %rs951, %rs2455;
	ld.shared.u8 	%rs2459, [%r2+6];
	bra.uni 	$L__BB0_17;
$L__BB0_14:
	ld.shared.u8 	%rs906, [%r2];
	ld.shared.u8 	%rs907, [%r2+1];
	xor.b16  	%rs908, %rs907, %rs906;
	ld.shared.u8 	%rs2459, [%r2+4];
	ld.shared.u8 	%rs2458, [%r2+7];
	ld.shared.u8 	%rs909, [%r2+10];
	xor.b16  	%rs910, %rs2459, %rs909;
	xor.b16  	%rs911, %rs910, %rs908;
	xor.b16  	%rs912, %rs911, %rs2458;
	ld.shared.u8 	%rs913, [%r2+13];
	xor.b16  	%rs914, %rs912, %rs913;
	ld.shared.u8 	%rs915, [%r2+15];
	xor.b16  	%rs2462, %rs914, %rs915;
	ld.shared.u8 	%rs916, [%r2+5];
	ld.shared.u8 	%rs917, [%r2+6];
	ld.shared.u8 	%rs918, [%r2+11];
	xor.b16  	%rs919, %rs916, %rs918;
	xor.b16  	%rs920, %rs919, %rs908;
	xor.b16  	%rs921, %rs920, %rs917;
	ld.shared.u8 	%rs2456, [%r2+12];
	xor.b16  	%rs922, %rs921, %rs2456;
	ld.shared.u8 	%rs2455, [%r2+14];
	xor.b16  	%rs2461, %rs922, %rs2455;
	ld.shared.u8 	%rs2463, [%r2+2];
	ld.shared.u8 	%rs2464, [%r2+3];
	ld.shared.u8 	%rs923, [%r2+8];
	xor.b16  	%rs924, %rs2463, %rs923;
	xor.b16  	%rs925, %rs924, %rs2464;
	xor.b16  	%rs926, %rs925, %rs916;
	xor.b16  	%rs927, %rs926, %rs917;
	xor.b16  	%rs928, %rs927, %rs913;
	xor.b16  	%rs2460, %rs928, %rs915;
	ld.shared.u8 	%rs2457, [%r2+9];
	bra.uni 	$L__BB0_17;
$L__BB0_15:
	setp.eq.s32 	%p7, %r6, 2;
	@%p7 bra 	$L__BB0_14;
	ld.shared.u8 	%rs2463, [%r2+1];
	ld.shared.u8 	%rs2464, [%r2+2];
	ld.shared.u8 	%rs883, [%r2+6];
	ld.shared.u8 	%rs884, [%r2+7];
	ld.shared.u8 	%rs885, [%r2+9];
	ld.shared.u8 	%rs886, [%r2+11];
	ld.shared.u8 	%rs887, [%r2+12];
	xor.b16  	%rs888, %rs2463, %rs887;
	xor.b16  	%rs889, %rs888, %rs2464;
	xor.b16  	%rs890, %rs889, %rs883;
	xor.b16  	%rs891, %rs890, %rs884;
	xor.b16  	%rs892, %rs891, %rs885;
	xor.b16  	%rs2462, %rs892, %rs886;
	ld.shared.u8 	%rs893, [%r2];
	ld.shared.u8 	%rs894, [%r2+3];
	xor.b16  	%rs895, %rs894, %rs893;
	ld.shared.u8 	%rs2457, [%r2+8];
	ld.shared.u8 	%rs2456, [%r2+10];
	ld.shared.u8 	%rs896, [%r2+13];
	xor.b16  	%rs897, %rs883, %rs896;
	xor.b16  	%rs898, %rs897, %rs895;
	xor.b16  	%rs899, %rs898, %rs884;
	xor.b16  	%rs900, %rs899, %rs2457;
	xor.b16  	%rs2461, %rs900, %rs2456;
	ld.shared.u8 	%rs2459, [%r2+4];
	ld.shared.u8 	%rs2458, [%r2+5];
	ld.shared.u8 	%rs901, [%r2+14];
	xor.b16  	%rs902, %rs2459, %rs901;
	xor.b16  	%rs903, %rs902, %rs895;
	xor.b16  	%rs904, %rs903, %rs2458;
	xor.b16  	%rs905, %rs904, %rs885;
	xor.b16  	%rs2460, %rs905, %rs886;
	ld.shared.u8 	%rs2455, [%r2+15];
$L__BB0_17:
	xor.b16  	%rs976, %rs2464, %rs2463;
	xor.b16  	%rs977, %rs976, %rs2459;
	xor.b16  	%rs978, %rs977, %rs2458;
	xor.b16  	%rs979, %rs978, %rs2457;
	xor.b16  	%rs980, %rs979, %rs2456;
	xor.b16  	%rs981, %rs980, %rs2455;
	bar.sync 	0;
	ld.shared.u8 	%rs982, [%r3+32];
	xor.b16  	%rs983, %rs982, %rs2462;
	ld.shared.u8 	%rs984, [%r3+33];
	xor.b16  	%rs985, %rs984, %rs2461;
	ld.shared.u8 	%rs986, [%r3+34];
	xor.b16  	%rs987, %rs986, %rs2460;
	ld.shared.u8 	%rs988, [%r3+35];
	xor.b16  	%rs989, %rs988, %rs981;
	cvt.u32.u16 	%r57, %rs983;
	and.b32  	%r58, %r57, 255;
	add.s32 	%r60, %r27, %r58;
	ld.shared.u8 	%rs990, [%r60];
	cvt.u32.u16 	%r61, %rs985;
	and.b32  	%r62, %r61, 255;
	add.s32 	%r64, %r31, %r62;
	ld.shared.u8 	%rs991, [%r64];
	cvt.u32.u16 	%r65, %rs987;
	and.b32  	%r66, %r65, 255;
	add.s32 	%r68, %r35, %r66;
	ld.shared.u8 	%rs992, [%r68];
	cvt.u32.u16 	%r69, %rs989;
	and.b32  	%r70, %r69, 255;
	add.s32 	%r72, %r39, %r70;
	ld.shared.u8 	%rs993, [%r72];
	st.shared.u8 	[%r4], %rs990;
	st.shared.u8 	[%r5+1], %rs991;
	st.shared.u8 	[%r5+2], %rs992;
	st.shared.u8 	[%r5+3], %rs993;
	bar.sync 	0;
	setp.gt.s32 	%p9, %r6, 1;
	@%p9 bra 	$L__BB0_22;
	setp.eq.s32 	%p11, %r6, 0;
	@%p11 bra 	$L__BB0_19;
	bra.uni 	$L__BB0_20;
$L__BB0_19:
	ld.shared.u8 	%rs1063, [%r2+3];
	ld.shared.u8 	%rs1064, [%r2+4];
	xor.b16  	%rs1065, %rs1064, %rs1063;
	ld.shared.u8 	%rs1066, [%r2+6];
	xor.b16  	%rs1067, %rs1065, %rs1066;
	ld.shared.u8 	%rs1068, [%r2+8];
	xor.b16  	%rs1069, %rs1067, %rs1068;
	ld.shared.u8 	%rs1070, [%r2+9];
	xor.b16  	%rs1071, %rs1069, %rs1070;
	ld.shared.u8 	%rs2466, [%r2+13];
	xor.b16  	%rs1072, %rs1071, %rs2466;
	ld.shared.u8 	%rs2465, [%r2+14];
	xor.b16  	%rs2472, %rs1072, %rs2465;
	ld.shared.u8 	%rs1073, [%r2+2];
	ld.shared.u8 	%rs2474, [%r2+5];
	xor.b16  	%rs1074, %rs2474, %rs1073;
	ld.shared.u8 	%rs2469, [%r2+7];
	xor.b16  	%rs1075, %rs1074, %rs2469;
	xor.b16  	%rs1076, %rs1075, %rs1068;
	xor.b16  	%rs1077, %rs1076, %rs1070;
	ld.shared.u8 	%rs1078, [%r2+12];
	xor.b16  	%rs1079, %rs1077, %rs1078;
	ld.shared.u8 	%rs1080, [%r2+15];
	xor.b16  	%rs2471, %rs1079, %rs1080;
	ld.shared.u8 	%rs1081, [%r2+1];
	xor.b16  	%rs1082, %rs1064, %rs1081;
	xor.b16  	%rs1083, %rs1082, %rs1066;
	ld.shared.u8 	%rs2468, [%r2+10];
	xor.b16  	%rs1084, %rs1083, %rs2468;
	ld.shared.u8 	%rs2467, [%r2+11];
	xor.b16  	%rs1085, %rs1084, %rs2467;
	xor.b16  	%rs1086, %rs1085, %rs1078;
	xor.b16  	%rs2470, %rs1086, %rs1080;
	ld.shared.u8 	%rs2473, [%r2];
	bra.uni 	$L__BB0_24;
$L__BB0_20:
	ld.shared.u8 	%rs1040, [%r2];
	ld.shared.u8 	%rs1041, [%r2+2];
	xor.b16  	%rs1042, %rs1041, %rs1040;
	ld.shared.u8 	%rs1043, [%r2+5];
	xor.b16  	%rs1044, %rs1042, %rs1043;
	ld.shared.u8 	%rs2468, [%r2+8];
	xor.b16  	%rs1045, %rs1044, %rs2468;
	ld.shared.u8 	%rs2467, [%r2+11];
	xor.b16  	%rs1046, %rs1045, %rs2467;
	ld.shared.u8 	%rs1047, [%r2+14];
	xor.b16  	%rs1048, %rs1046, %rs1047;
	ld.shared.u8 	%rs1049, [%r2+15];
	xor.b16  	%rs2472, %rs1048, %rs1049;
	ld.shared.u8 	%rs2473, [%r2+1];
	ld.shared.u8 	%rs2474, [%r2+3];
	ld.shared.u8 	%rs1050, [%r2+4];
	xor.b16  	%rs1051, %rs2473, %rs1050;
	xor.b16  	%rs1052, %rs1051, %rs2474;
	ld.shared.u8 	%rs1053, [%r2+9];
	xor.b16  	%rs1054, %rs1052, %rs1053;
	ld.shared.u8 	%rs1055, [%r2+10];
	xor.b16  	%rs1056, %rs1054, %rs1055;
	xor.b16  	%rs1057, %rs1056, %rs1047;
	xor.b16  	%rs2471, %rs1057, %rs1049;
	ld.shared.u8 	%rs1058, [%r2+7];
	xor.b16  	%rs1059, %rs1042, %rs1058;
	xor.b16  	%rs1060, %rs1059, %rs1053;
	xor.b16  	%rs1061, %rs1060, %rs1055;
	ld.shared.u8 	%rs2466, [%r2+12];
	xor.b16  	%rs1062, %rs1061, %rs2466;
	ld.shared.u8 	%rs2465, [%r2+13];
	xor.b16  	%rs2470, %rs1062, %rs2465;
	ld.shared.u8 	%rs2469, [%r2+6];
	bra.uni 	$L__BB0_24;
$L__BB0_21:
	ld.shared.u8 	%rs1017, [%r2];
	ld.shared.u8 	%rs1018, [%r2+1];
	xor.b16  	%rs1019, %rs1018, %rs1017;
	ld.shared.u8 	%rs2469, [%r2+4];
	ld.shared.u8 	%rs2468, [%r2+7];
	ld.shared.u8 	%rs1020, [%r2+10];
	xor.b16  	%rs1021, %rs2469, %rs1020;
	xor.b16  	%rs1022, %rs1021, %rs1019;
	xor.b16  	%rs1023, %rs1022, %rs2468;
	ld.shared.u8 	%rs1024, [%r2+13];
	xor.b16  	%rs1025, %rs1023, %rs1024;
	ld.shared.u8 	%rs1026, [%r2+15];
	xor.b16  	%rs2472, %rs1025, %rs1026;
	ld.shared.u8 	%rs1027, [%r2+5];
	ld.shared.u8 	%rs1028, [%r2+6];
	ld.shared.u8 	%rs1029, [%r2+11];
	xor.b16  	%rs1030, %rs1027, %rs1029;
	xor.b16  	%rs1031, %rs1030, %rs1019;
	xor.b16  	%rs1032, %rs1031, %rs1028;
	ld.shared.u8 	%rs2466, [%r2+12];
	xor.b16  	%rs1033, %rs1032, %rs2466;
	ld.shared.u8 	%rs2465, [%r2+14];
	xor.b16  	%rs2471, %rs1033, %rs2465;
	ld.shared.u8 	%rs2473, [%r2+2];
	ld.shared.u8 	%rs2474, [%r2+3];
	ld.shared.u8 	%rs1034, [%r2+8];
	xor.b16  	%rs1035, %rs2473, %rs1034;
	xor.b16  	%rs1036, %rs1035, %rs2474;
	xor.b16  	%rs1037, %rs1036, %rs1027;
	xor.b16  	%rs1038, %rs1037, %rs1028;
	xor.b16  	%rs1039, %rs1038, %rs1024;
	xor.b16  	%rs2470, %rs1039, %rs1026;
	ld.shared.u8 	%rs2467, [%r2+9];
	bra.uni 	$L__BB0_24;
$L__BB0_22:
	setp.eq.s32 	%p10, %r6, 2;
	@%p10 bra 	$L__BB0_21;
	ld.shared.u8 	%rs2473, [%r2+1];
	ld.shared.u8 	%rs2474, [%r2+2];
	ld.shared.u8 	%rs994, [%r2+6];
	ld.shared.u8 	%rs995, [%r2+7];
	ld.shared.u8 	%rs996, [%r2+9];
	ld.shared.u8 	%rs997, [%r2+11];
	ld.shared.u8 	%rs998, [%r2+12];
	xor.b16  	%rs999, %rs2473, %rs998;
	xor.b16  	%rs1000, %rs999, %rs2474;
	xor.b16  	%rs1001, %rs1000, %rs994;
	xor.b16  	%rs1002, %rs1001, %rs995;
	xor.b16  	%rs1003, %rs1002, %rs996;
	xor.b16  	%rs2472, %rs1003, %rs997;
	ld.shared.u8 	%rs1004, [%r2];
	ld.shared.u8 	%rs1005, [%r2+3];
	xor.b16  	%rs1006, %rs1005, %rs1004;
	ld.shared.u8 	%rs2467, [%r2+8];
	ld.shared.u8 	%rs2466, [%r2+10];
	ld.shared.u8 	%rs1007, [%r2+13];
	xor.b16  	%rs1008, %rs994, %rs1007;
	xor.b16  	%rs1009, %rs1008, %rs1006;
	xor.b16  	%rs1010, %rs1009, %rs995;
	xor.b16  	%rs1011, %rs1010, %rs2467;
	xor.b16  	%rs2471, %rs1011, %rs2466;
	ld.shared.u8 	%rs2469, [%r2+4];
	ld.shared.u8 	%rs2468, [%r2+5];
	ld.shared.u8 	%rs1012, [%r2+14];
	xor.b16  	%rs1013, %rs2469, %rs1012;
	xor.b16  	%rs1014, %rs1013, %rs1006;
	xor.b16  	%rs1015, %rs1014, %rs2468;
	xor.b16  	%rs1016, %rs1015, %rs996;
	xor.b16  	%rs2470, %rs1016, %rs997;
	ld.shared.u8 	%rs2465, [%r2+15];
$L__BB0_24:
	xor.b16  	%rs1087, %rs2474, %rs2473;
	xor.b16  	%rs1088, %rs1087, %rs2469;
	xor.b16  	%rs1089, %rs1088, %rs2468;
	xor.b16  	%rs1090, %rs1089, %rs2467;
	xor.b16  	%rs1091, %rs1090, %rs2466;
	xor.b16  	%rs1092, %rs1091, %rs2465;
	bar.sync 	0;
	ld.shared.u8 	%rs1093, [%r3+48];
	xor.b16  	%rs1094, %rs1093, %rs2472;
	ld.shared.u8 	%rs1095, [%r3+49];
	xor.b16  	%rs1096, %rs1095, %rs2471;
	ld.shared.u8 	%rs1097, [%r3+50];
	xor.b16  	%rs1098, %rs1097, %rs2470;
	ld.shared.u8 	%rs1099, [%r3+51];
	xor.b16  	%rs1100, %rs1099, %rs1092;
	cvt.u32.u16 	%r73, %rs1094;
	and.b32  	%r74, %r73, 255;
	add.s32 	%r76, %r35, %r74;
	ld.shared.u8 	%rs1101, [%r76];
	cvt.u32.u16 	%r77, %rs1096;
	and.b32  	%r78, %r77, 255;
	add.s32 	%r80, %r39, %r78;
	ld.shared.u8 	%rs1102, [%r80];
	cvt.u32.u16 	%r81, %rs1098;
	and.b32  	%r82, %r81, 255;
	add.s32 	%r84, %r27, %r82;
	ld.shared.u8 	%rs1103, [%r84];
	cvt.u32.u16 	%r85, %rs1100;
	and.b32  	%r86, %r85, 255;
	add.s32 	%r88, %r31, %r86;
	ld.shared.u8 	%rs1104, [%r88];
	st.shared.u8 	[%r4], %rs1101;
	st.shared.u8 	[%r5+1], %rs1102;
	st.shared.u8 	[%r5+2], %rs1103;
	st.shared.u8 	[%r5+3], %rs1104;
	bar.sync 	0;
	setp.gt.s32 	%p12, %r6, 1;
	@%p12 bra 	$L__BB0_29;
	setp.eq.s32 	%p14, %r6, 0;
	@%p14 bra 	$L__BB0_26;
	bra.uni 	$L__BB0_27;
$L__BB0_26:
	ld.shared.u8 	%rs1174, [%r2+3];
	ld.shared.u8 	%rs1175, [%r2+4];
	xor.b16  	%rs1176, %rs1175, %rs1174;
	ld.shared.u8 	%rs1177, [%r2+6];
	xor.b16  	%rs1178, %rs1176, %rs1177;
	ld.shared.u8 	%rs1179, [%r2+8];
	xor.b16  	%rs1180, %rs1178, %rs1179;
	ld.shared.u8 	%rs1181, [%r2+9];
	xor.b16  	%rs1182, %rs1180, %rs1181;
	ld.shared.u8 	%rs2476, [%r2+13];
	xor.b16  	%rs1183, %rs1182, %rs2476;
	ld.shared.u8 	%rs2475, [%r2+14];
	xor.b16  	%rs2482, %rs1183, %rs2475;
	ld.shared.u8 	%rs1184, [%r2+2];
	ld.shared.u8 	%rs2484, [%r2+5];
	xor.b16  	%rs1185, %rs2484, %rs1184;
	ld.shared.u8 	%rs2479, [%r2+7];
	xor.b16  	%rs1186, %rs1185, %rs2479;
	xor.b16  	%rs1187, %rs1186, %rs1179;
	xor.b16  	%rs1188, %rs1187, %rs1181;
	ld.shared.u8 	%rs1189, [%r2+12];
	xor.b16  	%rs1190, %rs1188, %rs1189;
	ld.shared.u8 	%rs1191, [%r2+15];
	xor.b16  	%rs2481, %rs1190, %rs1191;
	ld.shared.u8 	%rs1192, [%r2+1];
	xor.b16  	%rs1193, %rs1175, %rs1192;
	xor.b16  	%rs1194, %rs1193, %rs1177;
	ld.shared.u8 	%rs2478, [%r2+10];
	xor.b16  	%rs1195, %rs1194, %rs2478;
	ld.shared.u8 	%rs2477, [%r2+11];
	xor.b16  	%rs1196, %rs1195, %rs2477;
	xor.b16  	%rs1197, %rs1196, %rs1189;
	xor.b16  	%rs2480, %rs1197, %rs1191;
	ld.shared.u8 	%rs2483, [%r2];
	bra.uni 	$L__BB0_31;
$L__BB0_27:
	ld.shared.u8 	%rs1151, [%r2];
	ld.shared.u8 	%rs1152, [%r2+2];
	xor.b16  	%rs1153, %rs1152, %rs1151;
	ld.shared.u8 	%rs1154, [%r2+5];
	xor.b16  	%rs1155, %rs1153, %rs1154;
	ld.shared.u8 	%rs2478, [%r2+8];
	xor.b16  	%rs1156, %rs1155, %rs2478;
	ld.shared.u8 	%rs2477, [%r2+11];
	xor.b16  	%rs1157, %rs1156, %rs2477;
	ld.shared.u8 	%rs1158, [%r2+14];
	xor.b16  	%rs1159, %rs1157, %rs1158;
	ld.shared.u8 	%rs1160, [%r2+15];
	xor.b16  	%rs2482, %rs1159, %rs1160;
	ld.shared.u8 	%rs2483, [%r2+1];
	ld.shared.u8 	%rs2484, [%r2+3];
	ld.shared.u8 	%rs1161, [%r2+4];
	xor.b16  	%rs1162, %rs2483, %rs1161;
	xor.b16  	%rs1163, %rs1162, %rs2484;
	ld.shared.u8 	%rs1164, [%r2+9];
	xor.b16  	%rs1165, %rs1163, %rs1164;
	ld.shared.u8 	%rs1166, [%r2+10];
	xor.b16  	%rs1167, %rs1165, %rs1166;
	xor.b16  	%rs1168, %rs1167, %rs1158;
	xor.b16  	%rs2481, %rs1168, %rs1160;
	ld.shared.u8 	%rs1169, [%r2+7];
	xor.b16  	%rs1170, %rs1153, %rs1169;
	xor.b16  	%rs1171, %rs1170, %rs1164;
	xor.b16  	%rs1172, %rs1171, %rs1166;
	ld.shared.u8 	%rs2476, [%r2+12];
	xor.b16  	%rs1173, %rs1172, %rs2476;
	ld.shared.u8 	%rs2475, [%r2+13];
	xor.b16  	%rs2480, %rs1173, %rs2475;
	ld.shared.u8 	%rs2479, [%r2+6];
	bra.uni 	$L__BB0_31;
$L__BB0_28:
	ld.shared.u8 	%rs1128, [%r2];
	ld.shared.u8 	%rs1129, [%r2+1];
	xor.b16  	%rs1130, %rs1129, %rs1128;
	ld.shared.u8 	%rs2479, [%r2+4];
	ld.shared.u8 	%rs2478, [%r2+7];
	ld.shared.u8 	%rs1131, [%r2+10];
	xor.b16  	%rs1132, %rs2479, %rs1131;
	xor.b16  	%rs1133, %rs1132, %rs1130;
	xor.b16  	%rs1134, %rs1133, %rs2478;
	ld.shared.u8 	%rs1135, [%r2+13];
	xor.b16  	%rs1136, %rs1134, %rs1135;
	ld.shared.u8 	%rs1137, [%r2+15];
	xor.b16  	%rs2482, %rs1136, %rs1137;
	ld.shared.u8 	%rs1138, [%r2+5];
	ld.shared.u8 	%rs1139, [%r2+6];
	ld.shared.u8 	%rs1140, [%r2+11];
	xor.b16  	%rs1141, %rs1138, %rs1140;
	xor.b16  	%rs1142, %rs1141, %rs1130;
	xor.b16  	%rs1143, %rs1142, %rs1139;
	ld.shared.u8 	%rs2476, [%r2+12];
	xor.b16  	%rs1144, %rs1143, %rs2476;
	ld.shared.u8 	%rs2475, [%r2+14];
	xor.b16  	%rs2481, %rs1144, %rs2475;
	ld.shared.u8 	%rs2483, [%r2+2];
	ld.shared.u8 	%rs2484, [%r2+3];
	ld.shared.u8 	%rs1145, [%r2+8];
	xor.b16  	%rs1146, %rs2483, %rs1145;
	xor.b16  	%rs1147, %rs1146, %rs2484;
	xor.b16  	%rs1148, %rs1147, %rs1138;
	xor.b16  	%rs1149, %rs1148, %rs1139;
	xor.b16  	%rs1150, %rs1149, %rs1135;
	xor.b16  	%rs2480, %rs1150, %rs1137;
	ld.shared.u8 	%rs2477, [%r2+9];
	bra.uni 	$L__BB0_31;
$L__BB0_29:
	setp.eq.s32 	%p13, %r6, 2;
	@%p13 bra 	$L__BB0_28;
	ld.shared.u8 	%rs2483, [%r2+1];
	ld.shared.u8 	%rs2484, [%r2+2];
	ld.shared.u8 	%rs1105, [%r2+6];
	ld.shared.u8 	%rs1106, [%r2+7];
	ld.shared.u8 	%rs1107, [%r2+9];
	ld.shared.u8 	%rs1108, [%r2+11];
	ld.shared.u8 	%rs1109, [%r2+12];
	xor.b16  	%rs1110, %rs2483, %rs1109;
	xor.b16  	%rs1111, %rs1110, %rs2484;
	xor.b16  	%rs1112, %rs1111, %rs1105;
	xor.b16  	%rs1113, %rs1112, %rs1106;
	xor.b16  	%rs1114, %rs1113, %rs1107;
	xor.b16  	%rs2482, %rs1114, %rs1108;
	ld.shared.u8 	%rs1115, [%r2];
	ld.shared.u8 	%rs1116, [%r2+3];
	xor.b16  	%rs1117, %rs1116, %rs1115;
	ld.shared.u8 	%rs2477, [%r2+8];
	ld.shared.u8 	%rs2476, [%r2+10];
	ld.shared.u8 	%rs1118, [%r2+13];
	xor.b16  	%rs1119, %rs1105, %rs1118;
	xor.b16  	%rs1120, %rs1119, %rs1117;
	xor.b16  	%rs1121, %rs1120, %rs1106;
	xor.b16  	%rs1122, %rs1121, %rs2477;
	xor.b16  	%rs2481, %rs1122, %rs2476;
	ld.shared.u8 	%rs2479, [%r2+4];
	ld.shared.u8 	%rs2478, [%r2+5];
	ld.shared.u8 	%rs1123, [%r2+14];
	xor.b16  	%rs1124, %rs2479, %rs1123;
	xor.b16  	%rs1125, %rs1124, %rs1117;
	xor.b16  	%rs1126, %rs1125, %rs2478;
	xor.b16  	%rs1127, %rs1126, %rs1107;
	xor.b16  	%rs2480, %rs1127, %rs1108;
	ld.shared.u8 	%rs2475, [%r2+15];
$L__BB0_31:
	xor.b16  	%rs1198, %rs2484, %rs2483;
	xor.b16  	%rs1199, %rs1198, %rs2479;
	xor.b16  	%rs1200, %rs1199, %rs2478;
	xor.b16  	%rs1201, %rs1200, %rs2477;
	xor.b16  	%rs1202, %rs1201, %rs2476;
	xor.b16  	%rs1203, %rs1202, %rs2475;
	bar.sync 	0;
	ld.shared.u8 	%rs1204, [%r3+64];
	xor.b16  	%rs1205, %rs1204, %rs2482;
	ld.shared.u8 	%rs1206, [%r3+65];
	xor.b16  	%rs1207, %rs1206, %rs2481;
	ld.shared.u8 	%rs1208, [%r3+66];
	xor.b16  	%rs1209, %rs1208, %rs2480;
	ld.shared.u8 	%rs1210, [%r3+67];
	xor.b16  	%rs1211, %rs1210, %rs1203;
	cvt.u32.u16 	%r89, %rs1205;
	and.b32  	%r90, %r89, 255;
	add.s32 	%r92, %r27, %r90;
	ld.shared.u8 	%rs1212, [%r92];
	cvt.u32.u16 	%r93, %rs1207;
	and.b32  	%r94, %r93, 255;
	add.s32 	%r96, %r31, %r94;
	ld.shared.u8 	%rs1213, [%r96];
	cvt.u32.u16 	%r97, %rs1209;
	and.b32  	%r98, %r97, 255;
	add.s32 	%r100, %r35, %r98;
	ld.shared.u8 	%rs1214, [%r100];
	cvt.u32.u16 	%r101, %rs1211;
	and.b32  	%r102, %r101, 255;
	add.s32 	%r104, %r39, %r102;
	ld.shared.u8 	%rs1215, [%r104];
	st.shared.u8 	[%r4], %rs1212;
	st.shared.u8 	[%r5+1], %rs1213;
	st.shared.u8 	[%r5+2], %rs1214;
	st.shared.u8 	[%r5+3], %rs1215;
	bar.sync 	0;
	setp.gt.s32 	%p15, %r6, 1;
	@%p15 bra 	$L__BB0_36;
	setp.eq.s32 	%p17, %r6, 0;
	@%p17 bra 	$L__BB0_33;
	bra.uni 	$L__BB0_34;
$L__BB0_33:
	ld.shared.u8 	%rs1285, [%r2+3];
	ld.shared.u8 	%rs1286, [%r2+4];
	xor.b16  	%rs1287, %rs1286, %rs1285;
	ld.shared.u8 	%rs1288, [%r2+6];
	xor.b16  	%rs1289, %rs1287, %rs1288;
	ld.shared.u8 	%rs1290, [%r2+8];
	xor.b16  	%rs1291, %rs1289, %rs1290;
	ld.shared.u8 	%rs1292, [%r2+9];
	xor.b16  	%rs1293, %rs1291, %rs1292;
	ld.shared.u8 	%rs2486, [%r2+13];
	xor.b16  	%rs1294, %rs1293, %rs2486;
	ld.shared.u8 	%rs2485, [%r2+14];
	xor.b16  	%rs2492, %rs1294, %rs2485;
	ld.shared.u8 	%rs1295, [%r2+2];
	ld.shared.u8 	%rs2494, [%r2+5];
	xor.b16  	%rs1296, %rs2494, %rs1295;
	ld.shared.u8 	%rs2489, [%r2+7];
	xor.b16  	%rs1297, %rs1296, %rs2489;
	xor.b16  	%rs1298, %rs1297, %rs1290;
	xor.b16  	%rs1299, %rs1298, %rs1292;
	ld.shared.u8 	%rs1300, [%r2+12];
	xor.b16  	%rs1301, %rs1299, %rs1300;
	ld.shared.u8 	%rs1302, [%r2+15];
	xor.b16  	%rs2491, %rs1301, %rs1302;
	ld.shared.u8 	%rs1303, [%r2+1];
	xor.b16  	%rs1304, %rs1286, %rs1303;
	xor.b16  	%rs1305, %rs1304, %rs1288;
	ld.shared.u8 	%rs2488, [%r2+10];
	xor.b16  	%rs1306, %rs1305, %rs2488;
	ld.shared.u8 	%rs2487, [%r2+11];
	xor.b16  	%rs1307, %rs1306, %rs2487;
	xor.b16  	%rs1308, %rs1307, %rs1300;
	xor.b16  	%rs2490, %rs1308, %rs1302;
	ld.shared.u8 	%rs2493, [%r2];
	bra.uni 	$L__BB0_38;
$L__BB0_34:
	ld.shared.u8 	%rs1262, [%r2];
	ld.shared.u8 	%rs1263, [%r2+2];
	xor.b16  	%rs1264, %rs1263, %rs1262;
	ld.shared.u8 	%rs1265, [%r2+5];
	xor.b16  	%rs1266, %rs1264, %rs1265;
	ld.shared.u8 	%rs2488, [%r2+8];
	xor.b16  	%rs1267, %rs1266, %rs2488;
	ld.shared.u8 	%rs2487, [%r2+11];
	xor.b16  	%rs1268, %rs1267, %rs2487;
	ld.shared.u8 	%rs1269, [%r2+14];
	xor.b16  	%rs1270, %rs1268, %rs1269;
	ld.shared.u8 	%rs1271, [%r2+15];
	xor.b16  	%rs2492, %rs1270, %rs1271;
	ld.shared.u8 	%rs2493, [%r2+1];
	ld.shared.u8 	%rs2494, [%r2+3];
	ld.shared.u8 	%rs1272, [%r2+4];
	xor.b16  	%rs1273, %rs2493, %rs1272;
	xor.b16  	%rs1274, %rs1273, %rs2494;
	ld.shared.u8 	%rs1275, [%r2+9];
	xor.b16  	%rs1276, %rs1274, %rs1275;
	ld.shared.u8 	%rs1277, [%r2+10];
	xor.b16  	%rs1278, %rs1276, %rs1277;
	xor.b16  	%rs1279, %rs1278, %rs1269;
	xor.b16  	%rs2491, %rs1279, %rs1271;
	ld.shared.u8 	%rs1280, [%r2+7];
	xor.b16  	%rs1281, %rs1264, %rs1280;
	xor.b16  	%rs1282, %rs1281, %rs1275;
	xor.b16  	%rs1283, %rs1282, %rs1277;
	ld.shared.u8 	%rs2486, [%r2+12];
	xor.b16  	%rs1284, %rs1283, %rs2486;
	ld.shared.u8 	%rs2485, [%r2+13];
	xor.b16  	%rs2490, %rs1284, %rs2485;
	ld.shared.u8 	%rs2489, [%r2+6];
	bra.uni 	$L__BB0_38;
$L__BB0_35:
	ld.shared.u8 	%rs1239, [%r2];
	ld.shared.u8 	%rs1240, [%r2+1];
	xor.b16  	%rs1241, %rs1240, %rs1239;
	ld.shared.u8 	%rs2489, [%r2+4];
	ld.shared.u8 	%rs2488, [%r2+7];
	ld.shared.u8 	%rs1242, [%r2+10];
	xor.b16  	%rs1243, %rs2489, %rs1242;
	xor.b16  	%rs1244, %rs1243, %rs1241;
	xor.b16  	%rs1245, %rs1244, %rs2488;
	ld.shared.u8 	%rs1246, [%r2+13];
	xor.b16  	%rs1247, %rs1245, %rs1246;
	ld.shared.u8 	%rs1248, [%r2+15];
	xor.b16  	%rs2492, %rs1247, %rs1248;
	ld.shared.u8 	%rs1249, [%r2+5];
	ld.shared.u8 	%rs1250, [%r2+6];
	ld.shared.u8 	%rs1251, [%r2+11];
	xor.b16  	%rs1252, %rs1249, %rs1251;
	xor.b16  	%rs1253, %rs1252, %rs1241;
	xor.b16  	%rs1254, %rs1253, %rs1250;
	ld.shared.u8 	%rs2486, [%r2+12];
	xor.b16  	%rs1255, %rs1254, %rs2486;
	ld.shared.u8 	%rs2485, [%r2+14];
	xor.b16  	%rs2491, %rs1255, %rs2485;
	ld.shared.u8 	%rs2493, [%r2+2];
	ld.shared.u8 	%rs2494, [%r2+3];
	ld.shared.u8 	%rs1256, [%r2+8];
	xor.b16  	%rs1257, %rs2493, %rs1256;
	xor.b16  	%rs1258, %rs1257, %rs2494;
	xor.b16  	%rs1259, %rs1258, %rs1249;
	xor.b16  	%rs1260, %rs1259, %rs1250;
	xor.b16  	%rs1261, %rs1260, %rs1246;
	xor.b16  	%rs2490, %rs1261, %rs1248;
	ld.shared.u8 	%rs2487, [%r2+9];
	bra.uni 	$L__BB0_38;
$L__BB0_36:
	setp.eq.s32 	%p16, %r6, 2;
	@%p16 bra 	$L__BB0_35;
	ld.shared.u8 	%rs2493, [%r2+1];
	ld.shared.u8 	%rs2494, [%r2+2];
	ld.shared.u8 	%rs1216, [%r2+6];
	ld.shared.u8 	%rs1217, [%r2+7];
	ld.shared.u8 	%rs1218, [%r2+9];
	ld.shared.u8 	%rs1219, [%r2+11];
	ld.shared.u8 	%rs1220, [%r2+12];
	xor.b16  	%rs1221, %rs2493, %rs1220;
	xor.b16  	%rs1222, %rs1221, %rs2494;
	xor.b16  	%rs1223, %rs1222, %rs1216;
	xor.b16  	%rs1224, %rs1223, %rs1217;
	xor.b16  	%rs1225, %rs1224, %rs1218;
	xor.b16  	%rs2492, %rs1225, %rs1219;
	ld.shared.u8 	%rs1226, [%r2];
	ld.shared.u8 	%rs1227, [%r2+3];
	xor.b16  	%rs1228, %rs1227, %rs1226;
	ld.shared.u8 	%rs2487, [%r2+8];
	ld.shared.u8 	%rs2486, [%r2+10];
	ld.shared.u8 	%rs1229, [%r2+13];
	xor.b16  	%rs1230, %rs1216, %rs1229;
	xor.b16  	%rs1231, %rs1230, %rs1228;
	xor.b16  	%rs1232, %rs1231, %rs1217;
	xor.b16  	%rs1233, %rs1232, %rs2487;
	xor.b16  	%rs2491, %rs1233, %rs2486;
	ld.shared.u8 	%rs2489, [%r2+4];
	ld.shared.u8 	%rs2488, [%r2+5];
	ld.shared.u8 	%rs1234, [%r2+14];
	xor.b16  	%rs1235, %rs2489, %rs1234;
	xor.b16  	%rs1236, %rs1235, %rs1228;
	xor.b16  	%rs1237, %rs1236, %rs2488;
	xor.b16  	%rs1238, %rs1237, %rs1218;
	xor.b16  	%rs2490, %rs1238, %rs1219;
	ld.shared.u8 	%rs2485, [%r2+15];
$L__BB0_38:
	xor.b16  	%rs1309, %rs2494, %rs2493;
	xor.b16  	%rs1310, %rs1309, %rs2489;
	xor.b16  	%rs1311, %rs1310, %rs2488;
	xor.b16  	%rs1312, %rs1311, %rs2487;
	xor.b16  	%rs1313, %rs1312, %rs2486;
	xor.b16  	%rs1314, %rs1313, %rs2485;
	bar.sync 	0;
	ld.shared.u8 	%rs1315, [%r3+80];
	xor.b16  	%rs1316, %rs1315, %rs2492;
	ld.shared.u8 	%rs1317, [%r3+81];
	xor.b16  	%rs1318, %rs1317, %rs2491;
	ld.shared.u8 	%rs1319, [%r3+82];
	xor.b16  	%rs1320, %rs1319, %rs2490;
	ld.shared.u8 	%rs1321, [%r3+83];
	xor.b16  	%rs1322, %rs1321, %rs1314;
	cvt.u32.u16 	%r105, %rs1316;
	and.b32  	%r106, %r105, 255;
	add.s32 	%r108, %r35, %r106;
	ld.shared.u8 	%rs1323, [%r108];
	cvt.u32.u16 	%r109, %rs1318;
	and.b32  	%r110, %r109, 255;
	add.s32 	%r112, %r39, %r110;
	ld.shared.u8 	%rs1324, [%r112];
	cvt.u32.u16 	%r113, %rs1320;
	and.b32  	%r114, %r113, 255;
	add.s32 	%r116, %r27, %r114;
	ld.shared.u8 	%rs1325, [%r116];
	cvt.u32.u16 	%r117, %rs1322;
	and.b32  	%r118, %r117, 255;
	add.s32 	%r120, %r31, %r118;
	ld.shared.u8 	%rs1326, [%r120];
	st.shared.u8 	[%r4], %rs1323;
	st.shared.u8 	[%r5+1], %rs1324;
	st.shared.u8 	[%r5+2], %rs1325;
	st.shared.u8 	[%r5+3], %rs1326;
	bar.sync 	0;
	setp.gt.s32 	%p18, %r6, 1;
	@%p18 bra 	$L__BB0_43;
	setp.eq.s32 	%p20, %r6, 0;
	@%p20 bra 	$L__BB0_40;
	bra.uni 	$L__BB0_41;
$L__BB0_40:
	ld.shared.u8 	%rs1396, [%r2+3];
	ld.shared.u8 	%rs1397, [%r2+4];
	xor.b16  	%rs1398, %rs1397, %rs1396;
	ld.shared.u8 	%rs1399, [%r2+6];
	xor.b16  	%rs1400, %rs1398, %rs1399;
	ld.shared.u8 	%rs1401, [%r2+8];
	xor.b16  	%rs1402, %rs1400, %rs1401;
	ld.shared.u8 	%rs1403, [%r2+9];
	xor.b16  	%rs1404, %rs1402, %rs1403;
	ld.shared.u8 	%rs2496, [%r2+13];
	xor.b16  	%rs1405, %rs1404, %rs2496;
	ld.shared.u8 	%rs2495, [%r2+14];
	xor.b16  	%rs2502, %rs1405, %rs2495;
	ld.shared.u8 	%rs1406, [%r2+2];
	ld.shared.u8 	%rs2504, [%r2+5];
	xor.b16  	%rs1407, %rs2504, %rs1406;
	ld.shared.u8 	%rs2499, [%r2+7];
	xor.b16  	%rs1408, %rs1407, %rs2499;
	xor.b16  	%rs1409, %rs1408, %rs1401;
	xor.b16  	%rs1410, %rs1409, %rs1403;
	ld.shared.u8 	%rs1411, [%r2+12];
	xor.b16  	%rs1412, %rs1410, %rs1411;
	ld.shared.u8 	%rs1413, [%r2+15];
	xor.b16  	%rs2501, %rs1412, %rs1413;
	ld.shared.u8 	%rs1414, [%r2+1];
	xor.b16  	%rs1415, %rs1397, %rs1414;
	xor.b16  	%rs1416, %rs1415, %rs1399;
	ld.shared.u8 	%rs2498, [%r2+10];
	xor.b16  	%rs1417, %rs1416, %rs2498;
	ld.shared.u8 	%rs2497, [%r2+11];
	xor.b16  	%rs1418, %rs1417, %rs2497;
	xor.b16  	%rs1419, %rs1418, %rs1411;
	xor.b16  	%rs2500, %rs1419, %rs1413;
	ld.shared.u8 	%rs2503, [%r2];
	bra.uni 	$L__BB0_45;
$L__BB0_41:
	ld.shared.u8 	%rs1373, [%r2];
	ld.shared.u8 	%rs1374, [%r2+2];
	xor.b16  	%rs1375, %rs1374, %rs1373;
	ld.shared.u8 	%rs1376, [%r2+5];
	xor.b16  	%rs1377, %rs1375, %rs1376;
	ld.shared.u8 	%rs2498, [%r2+8];
	xor.b16  	%rs1378, %rs1377, %rs2498;
	ld.shared.u8 	%rs2497, [%r2+11];
	xor.b16  	%rs1379, %rs1378, %rs2497;
	ld.shared.u8 	%rs1380, [%r2+14];
	xor.b16  	%rs1381, %rs1379, %rs1380;
	ld.shared.u8 	%rs1382, [%r2+15];
	xor.b16  	%rs2502, %rs1381, %rs1382;
	ld.shared.u8 	%rs2503, [%r2+1];
	ld.shared.u8 	%rs2504, [%r2+3];
	ld.shared.u8 	%rs1383, [%r2+4];
	xor.b16  	%rs1384, %rs2503, %rs1383;
	xor.b16  	%rs1385, %rs1384, %rs2504;
	ld.shared.u8 	%rs1386, [%r2+9];
	xor.b16  	%rs1387, %rs1385, %rs1386;
	ld.shared.u8 	%rs1388, [%r2+10];
	xor.b16  	%rs1389, %rs1387, %rs1388;
	xor.b16  	%rs1390, %rs1389, %rs1380;
	xor.b16  	%rs2501, %rs1390, %rs1382;
	ld.shared.u8 	%rs1391, [%r2+7];
	xor.b16  	%rs1392, %rs1375, %rs1391;
	xor.b16  	%rs1393, %rs1392, %rs1386;
	xor.b16  	%rs1394, %rs1393, %rs1388;
	ld.shared.u8 	%rs2496, [%r2+12];
	xor.b16  	%rs1395, %rs1394, %rs2496;
	ld.shared.u8 	%rs2495, [%r2+13];
	xor.b16  	%rs2500, %rs1395, %rs2495;
	ld.shared.u8 	%rs2499, [%r2+6];
	bra.uni 	$L__BB0_45;
$L__BB0_42:
	ld.shared.u8 	%rs1350, [%r2];
	ld.shared.u8 	%rs1351, [%r2+1];
	xor.b16  	%rs1352, %rs1351, %rs1350;
	ld.shared.u8 	%rs2499, [%r2+4];
	ld.shared.u8 	%rs2498, [%r2+7];
	ld.shared.u8 	%rs1353, [%r2+10];
	xor.b16  	%rs1354, %rs2499, %rs1353;
	xor.b16  	%rs1355, %rs1354, %rs1352;
	xor.b16  	%rs1356, %rs1355, %rs2498;
	ld.shared.u8 	%rs1357, [%r2+13];
	xor.b16  	%rs1358, %rs1356, %rs1357;
	ld.shared.u8 	%rs1359, [%r2+15];
	xor.b16  	%rs2502, %rs1358, %rs1359;
	ld.shared.u8 	%rs1360, [%r2+5];
	ld.shared.u8 	%rs1361, [%r2+6];
	ld.shared.u8 	%rs1362, [%r2+11];
	xor.b16  	%rs1363, %rs1360, %rs1362;
	xor.b16  	%rs1364, %rs1363, %rs1352;
	xor.b16  	%rs1365, %rs1364, %rs1361;
	ld.shared.u8 	%rs2496, [%r2+12];
	xor.b16  	%rs1366, %rs1365, %rs2496;
	ld.shared.u8 	%rs2495, [%r2+14];
	xor.b16  	%rs2501, %rs1366, %rs2495;
	ld.shared.u8 	%rs2503, [%r2+2];
	ld.shared.u8 	%rs2504, [%r2+3];
	ld.shared.u8 	%rs1367, [%r2+8];
	xor.b16  	%rs1368, %rs2503, %rs1367;
	xor.b16  	%rs1369, %rs1368, %rs2504;
	xor.b16  	%rs1370, %rs1369, %rs1360;
	xor.b16  	%rs1371, %rs1370, %rs1361;
	xor.b16  	%rs1372, %rs1371, %rs1357;
	xor.b16  	%rs2500, %rs1372, %rs1359;
	ld.shared.u8 	%rs2497, [%r2+9];
	bra.uni 	$L__BB0_45;
$L__BB0_43:
	setp.eq.s32 	%p19, %r6, 2;
	@%p19 bra 	$L__BB0_42;
	ld.shared.u8 	%rs2503, [%r2+1];
	ld.shared.u8 	%rs2504, [%r2+2];
	ld.shared.u8 	%rs1327, [%r2+6];
	ld.shared.u8 	%rs1328, [%r2+7];
	ld.shared.u8 	%rs1329, [%r2+9];
	ld.shared.u8 	%rs1330, [%r2+11];
	ld.shared.u8 	%rs1331, [%r2+12];
	xor.b16  	%rs1332, %rs2503, %rs1331;
	xor.b16  	%rs1333, %rs1332, %rs2504;
	xor.b16  	%rs1334, %rs1333, %rs1327;
	xor.b16  	%rs1335, %rs1334, %rs1328;
	xor.b16  	%rs1336, %rs1335, %rs1329;
	xor.b16  	%rs2502, %rs1336, %rs1330;
	ld.shared.u8 	%rs1337, [%r2];
	ld.shared.u8 	%rs1338, [%r2+3];
	xor.b16  	%rs1339, %rs1338, %rs1337;
	ld.shared.u8 	%rs2497, [%r2+8];
	ld.shared.u8 	%rs2496, [%r2+10];
	ld.shared.u8 	%rs1340, [%r2+13];
	xor.b16  	%rs1341, %rs1327, %rs1340;
	xor.b16  	%rs1342, %rs1341, %rs1339;
	xor.b16  	%rs1343, %rs1342, %rs1328;
	xor.b16  	%rs1344, %rs1343, %rs2497;
	xor.b16  	%rs2501, %rs1344, %rs2496;
	ld.shared.u8 	%rs2499, [%r2+4];
	ld.shared.u8 	%rs2498, [%r2+5];
	ld.shared.u8 	%rs1345, [%r2+14];
	xor.b16  	%rs1346, %rs2499, %rs1345;
	xor.b16  	%rs1347, %rs1346, %rs1339;
	xor.b16  	%rs1348, %rs1347, %rs2498;
	xor.b16  	%rs1349, %rs1348, %rs1329;
	xor.b16  	%rs2500, %rs1349, %rs1330;
	ld.shared.u8 	%rs2495, [%r2+15];
$L__BB0_45:
	xor.b16  	%rs1420, %rs2504, %rs2503;
	xor.b16  	%rs1421, %rs1420, %rs2499;
	xor.b16  	%rs1422, %rs1421, %rs2498;
	xor.b16  	%rs1423, %rs1422, %rs2497;
	xor.b16  	%rs1424, %rs1423, %rs2496;
	xor.b16  	%rs1425, %rs1424, %rs2495;
	bar.sync 	0;
	ld.shared.u8 	%rs1426, [%r3+96];
	xor.b16  	%rs1427, %rs1426, %rs2502;
	ld.shared.u8 	%rs1428, [%r3+97];
	xor.b16  	%rs1429, %rs1428, %rs2501;
	ld.shared.u8 	%rs1430, [%r3+98];
	xor.b16  	%rs1431, %rs1430, %rs2500;
	ld.shared.u8 	%rs1432, [%r3+99];
	xor.b16  	%rs1433, %rs1432, %rs1425;
	cvt.u32.u16 	%r121, %rs1427;
	and.b32  	%r122, %r121, 255;
	add.s32 	%r124, %r27, %r122;
	ld.shared.u8 	%rs1434, [%r124];
	cvt.u32.u16 	%r125, %rs1429;
	and.b32  	%r126, %r125, 255;
	add.s32 	%r128, %r31, %r126;
	ld.shared.u8 	%rs1435, [%r128];
	cvt.u32.u16 	%r129, %rs1431;
	and.b32  	%r130, %r129, 255;
	add.s32 	%r132, %r35, %r130;
	ld.shared.u8 	%rs1436, [%r132];
	cvt.u32.u16 	%r133, %rs1433;
	and.b32  	%r134, %r133, 255;
	add.s32 	%r136, %r39, %r134;
	ld.shared.u8 	%rs1437, [%r136];
	st.shared.u8 	[%r4], %rs1434;
	st.shared.u8 	[%r5+1], %rs1435;
	st.shared.u8 	[%r5+2], %rs1436;
	st.shared.u8 	[%r5+3], %rs1437;
	bar.sync 	0;
	setp.gt.s32 	%p21, %r6, 1;
	@%p21 bra 	$L__BB0_50;
	setp.eq.s32 	%p23, %r6, 0;
	@%p23 bra 	$L__BB0_47;
	bra.uni 	$L__BB0_48;
$L__BB0_47:
	ld.shared.u8 	%rs1507, [%r2+3];
	ld.shared.u8 	%rs1508, [%r2+4];
	xor.b16  	%rs1509, %rs1508, %rs1507;
	ld.shared.u8 	%rs1510, [%r2+6];
	xor.b16  	%rs1511, %rs1509, %rs1510;
	ld.shared.u8 	%rs1512, [%r2+8];
	xor.b16  	%rs1513, %rs1511, %rs1512;
	ld.shared.u8 	%rs1514, [%r2+9];
	xor.b16  	%rs1515, %rs1513, %rs1514;
	ld.shared.u8 	%rs2506, [%r2+13];
	xor.b16  	%rs1516, %rs1515, %rs2506;
	ld.shared.u8 	%rs2505, [%r2+14];
	xor.b16  	%rs2512, %rs1516, %rs2505;
	ld.shared.u8 	%rs1517, [%r2+2];
	ld.shared.u8 	%rs2514, [%r2+5];
	xor.b16  	%rs1518, %rs2514, %rs1517;
	ld.shared.u8 	%rs2509, [%r2+7];
	xor.b16  	%rs1519, %rs1518, %rs2509;
	xor.b16  	%rs1520, %rs1519, %rs1512;
	xor.b16  	%rs1521, %rs1520, %rs1514;
	ld.shared.u8 	%rs1522, [%r2+12];
	xor.b16  	%rs1523, %rs1521, %rs1522;
	ld.shared.u8 	%rs1524, [%r2+15];
	xor.b16  	%rs2511, %rs1523, %rs1524;
	ld.shared.u8 	%rs1525, [%r2+1];
	xor.b16  	%rs1526, %rs1508, %rs1525;
	xor.b16  	%rs1527, %rs1526, %rs1510;
	ld.shared.u8 	%rs2508, [%r2+10];
	xor.b16  	%rs1528, %rs1527, %rs2508;
	ld.shared.u8 	%rs2507, [%r2+11];
	xor.b16  	%rs1529, %rs1528, %rs2507;
	xor.b16  	%rs1530, %rs1529, %rs1522;
	xor.b16  	%rs2510, %rs1530, %rs1524;
	ld.shared.u8 	%rs2513, [%r2];
	bra.uni 	$L__BB0_52;
$L__BB0_48:
	ld.shared.u8 	%rs1484, [%r2];
	ld.shared.u8 	%rs1485, [%r2+2];
	xor.b16  	%rs1486, %rs1485, %rs1484;
	ld.shared.u8 	%rs1487, [%r2+5];
	xor.b16  	%rs1488, %rs1486, %rs1487;
	ld.shared.u8 	%rs2508, [%r2+8];
	xor.b16  	%rs1489, %rs1488, %rs2508;
	ld.shared.u8 	%rs2507, [%r2+11];
	xor.b16  	%rs1490, %rs1489, %rs2507;
	ld.shared.u8 	%rs1491, [%r2+14];
	xor.b16  	%rs1492, %rs1490, %rs1491;
	ld.shared.u8 	%rs1493, [%r2+15];
	xor.b16  	%rs2512, %rs1492, %rs1493;
	ld.shared.u8 	%rs2513, [%r2+1];
	ld.shared.u8 	%rs2514, [%r2+3];
	ld.shared.u8 	%rs1494, [%r2+4];
	xor.b16  	%rs1495, %rs2513, %rs1494;
	xor.b16  	%rs1496, %rs1495, %rs2514;
	ld.shared.u8 	%rs1497, [%r2+9];
	xor.b16  	%rs1498, %rs1496, %rs1497;
	ld.shared.u8 	%rs1499, [%r2+10];
	xor.b16  	%rs1500, %rs1498, %rs1499;
	xor.b16  	%rs1501, %rs1500, %rs1491;
	xor.b16  	%rs2511, %rs1501, %rs1493;
	ld.shared.u8 	%rs1502, [%r2+7];
	xor.b16  	%rs1503, %rs1486, %rs1502;
	xor.b16  	%rs1504, %rs1503, %rs1497;
	xor.b16  	%rs1505, %rs1504, %rs1499;
	ld.shared.u8 	%rs2506, [%r2+12];
	xor.b16  	%rs1506, %rs1505, %rs2506;
	ld.shared.u8 	%rs2505, [%r2+13];
	xor.b16  	%rs2510, %rs1506, %rs2505;
	ld.shared.u8 	%rs2509, [%r2+6];
	bra.uni 	$L__BB0_52;
$L__BB0_49:
	ld.shared.u8 	%rs1461, [%r2];
	ld.shared.u8 	%rs1462, [%r2+1];
	xor.b16  	%rs1463, %rs1462, %rs1461;
	ld.shared.u8 	%rs2509, [%r2+4];
	ld.shared.u8 	%rs2508, [%r2+7];
	ld.shared.u8 	%rs1464, [%r2+10];
	xor.b16  	%rs1465, %rs2509, %rs1464;
	xor.b16  	%rs1466, %rs1465, %rs1463;
	xor.b16  	%rs1467, %rs1466, %rs2508;
	ld.shared.u8 	%rs1468, [%r2+13];
	xor.b16  	%rs1469, %rs1467, %rs1468;
	ld.shared.u8 	%rs1470, [%r2+15];
	xor.b16  	%rs2512, %rs1469, %rs1470;
	ld.shared.u8 	%rs1471, [%r2+5];
	ld.shared.u8 	%rs1472, [%r2+6];
	ld.shared.u8 	%rs1473, [%r2+11];
	xor.b16  	%rs1474, %rs1471, %rs1473;
	xor.b16  	%rs1475, %rs1474, %rs1463;
	xor.b16  	%rs1476, %rs1475, %rs1472;
	ld.shared.u8 	%rs2506, [%r2+12];
	xor.b16  	%rs1477, %rs1476, %rs2506;
	ld.shared.u8 	%rs2505, [%r2+14];
	xor.b16  	%rs2511, %rs1477, %rs2505;
	ld.shared.u8 	%rs2513, [%r2+2];
	ld.shared.u8 	%rs2514, [%r2+3];
	ld.shared.u8 	%rs1478, [%r2+8];
	xor.b16  	%rs1479, %rs2513, %rs1478;
	xor.b16  	%rs1480, %rs1479, %rs2514;
	xor.b16  	%rs1481, %rs1480, %rs1471;
	xor.b16  	%rs1482, %rs1481, %rs1472;
	xor.b16  	%rs1483, %rs1482, %rs1468;
	xor.b16  	%rs2510, %rs1483, %rs1470;
	ld.shared.u8 	%rs2507, [%r2+9];
	bra.uni 	$L__BB0_52;
$L__BB0_50:
	setp.eq.s32 	%p22, %r6, 2;
	@%p22 bra 	$L__BB0_49;
	ld.shared.u8 	%rs2513, [%r2+1];
	ld.shared.u8 	%rs2514, [%r2+2];
	ld.shared.u8 	%rs1438, [%r2+6];
	ld.shared.u8 	%rs1439, [%r2+7];
	ld.shared.u8 	%rs1440, [%r2+9];
	ld.shared.u8 	%rs1441, [%r2+11];
	ld.shared.u8 	%rs1442, [%r2+12];
	xor.b16  	%rs1443, %rs2513, %rs1442;
	xor.b16  	%rs1444, %rs1443, %rs2514;
	xor.b16  	%rs1445, %rs1444, %rs1438;
	xor.b16  	%rs1446, %rs1445, %rs1439;
	xor.b16  	%rs1447, %rs1446, %rs1440;
	xor.b16  	%rs2512, %rs1447, %rs1441;
	ld.shared.u8 	%rs1448, [%r2];
	ld.shared.u8 	%rs1449, [%r2+3];
	xor.b16  	%rs1450, %rs1449, %rs1448;
	ld.shared.u8 	%rs2507, [%r2+8];
	ld.shared.u8 	%rs2506, [%r2+10];
	ld.shared.u8 	%rs1451, [%r2+13];
	xor.b16  	%rs1452, %rs1438, %rs1451;
	xor.b16  	%rs1453, %rs1452, %rs1450;
	xor.b16  	%rs1454, %rs1453, %rs1439;
	xor.b16  	%rs1455, %rs1454, %rs2507;
	xor.b16  	%rs2511, %rs1455, %rs2506;
	ld.shared.u8 	%rs2509, [%r2+4];
	ld.shared.u8 	%rs2508, [%r2+5];
	ld.shared.u8 	%rs1456, [%r2+14];
	xor.b16  	%rs1457, %rs2509, %rs1456;
	xor.b16  	%rs1458, %rs1457, %rs1450;
	xor.b16  	%rs1459, %rs1458, %rs2508;
	xor.b16  	%rs1460, %rs1459, %rs1440;
	xor.b16  	%rs2510, %rs1460, %rs1441;
	ld.shared.u8 	%rs2505, [%r2+15];
$L__BB0_52:
	xor.b16  	%rs1531, %rs2514, %rs2513;
	xor.b16  	%rs1532, %rs1531, %rs2509;
	xor.b16  	%rs1533, %rs1532, %rs2508;
	xor.b16  	%rs1534, %rs1533, %rs2507;
	xor.b16  	%rs1535, %rs1534, %rs2506;
	xor.b16  	%rs1536, %rs1535, %rs2505;
	bar.sync 	0;
	ld.shared.u8 	%rs1537, [%r3+112];
	xor.b16  	%rs1538, %rs1537, %rs2512;
	ld.shared.u8 	%rs1539, [%r3+113];
	xor.b16  	%rs1540, %rs1539, %rs2511;
	ld.shared.u8 	%rs1541, [%r3+114];
	xor.b16  	%rs1542, %rs1541, %rs2510;
	ld.shared.u8 	%rs1543, [%r3+115];
	xor.b16  	%rs1544, %rs1543, %rs1536;
	cvt.u32.u16 	%r137, %rs1538;
	and.b32  	%r138, %r137, 255;
	add.s32 	%r140, %r35, %r138;
	ld.shared.u8 	%rs1545, [%r140];
	cvt.u32.u16 	%r141, %rs1540;
	and.b32  	%r142, %r141, 255;
	add.s32 	%r144, %r39, %r142;
	ld.shared.u8 	%rs1546, [%r144];
	cvt.u32.u16 	%r145, %rs1542;
	and.b32  	%r146, %r145, 255;
	add.s32 	%r148, %r27, %r146;
	ld.shared.u8 	%rs1547, [%r148];
	cvt.u32.u16 	%r149, %rs1544;
	and.b32  	%r150, %r149, 255;
	add.s32 	%r152, %r31, %r150;
	ld.shared.u8 	%rs1548, [%r152];
	st.shared.u8 	[%r4], %rs1545;
	st.shared.u8 	[%r5+1], %rs1546;
	st.shared.u8 	[%r5+2], %rs1547;
	st.shared.u8 	[%r5+3], %rs1548;
	bar.sync 	0;
	setp.gt.s32 	%p24, %r6, 1;
	@%p24 bra 	$L__BB0_57;
	setp.eq.s32 	%p26, %r6, 0;
	@%p26 bra 	$L__BB0_54;
	bra.uni 	$L__BB0_55;
$L__BB0_54:
	ld.shared.u8 	%rs1618, [%r2+3];
	ld.shared.u8 	%rs1619, [%r2+4];
	xor.b16  	%rs1620, %rs1619, %rs1618;
	ld.shared.u8 	%rs1621, [%r2+6];
	xor.b16  	%rs1622, %rs1620, %rs1621;
	ld.shared.u8 	%rs1623, [%r2+8];
	xor.b16  	%rs1624, %rs1622, %rs1623;
	ld.shared.u8 	%rs1625, [%r2+9];
	xor.b16  	%rs1626, %rs1624, %rs1625;
	ld.shared.u8 	%rs2516, [%r2+13];
	xor.b16  	%rs1627, %rs1626, %rs2516;
	ld.shared.u8 	%rs2515, [%r2+14];
	xor.b16  	%rs2522, %rs1627, %rs2515;
	ld.shared.u8 	%rs1628, [%r2+2];
	ld.shared.u8 	%rs2524, [%r2+5];
	xor.b16  	%rs1629, %rs2524, %rs1628;
	ld.shared.u8 	%rs2519, [%r2+7];
	xor.b16  	%rs1630, %rs1629, %rs2519;
	xor.b16  	%rs1631, %rs1630, %rs1623;
	xor.b16  	%rs1632, %rs1631, %rs1625;
	ld.shared.u8 	%rs1633, [%r2+12];
	xor.b16  	%rs1634, %rs1632, %rs1633;
	ld.shared.u8 	%rs1635, [%r2+15];
	xor.b16  	%rs2521, %rs1634, %rs1635;
	ld.shared.u8 	%rs1636, [%r2+1];
	xor.b16  	%rs1637, %rs1619, %rs1636;
	xor.b16  	%rs1638, %rs1637, %rs1621;
	ld.shared.u8 	%rs2518, [%r2+10];
	xor.b16  	%rs1639, %rs1638, %rs2518;
	ld.shared.u8 	%rs2517, [%r2+11];
	xor.b16  	%rs1640, %rs1639, %rs2517;
	xor.b16  	%rs1641, %rs1640, %rs1633;
	xor.b16  	%rs2520, %rs1641, %rs1635;
	ld.shared.u8 	%rs2523, [%r2];
	bra.uni 	$L__BB0_59;
$L__BB0_55:
	ld.shared.u8 	%rs1595, [%r2];
	ld.shared.u8 	%rs1596, [%r2+2];
	xor.b16  	%rs1597, %rs1596, %rs1595;
	ld.shared.u8 	%rs1598, [%r2+5];
	xor.b16  	%rs1599, %rs1597, %rs1598;
	ld.shared.u8 	%rs2518, [%r2+8];
	xor.b16  	%rs1600, %rs1599, %rs2518;
	ld.shared.u8 	%rs2517, [%r2+11];
	xor.b16  	%rs1601, %rs1600, %rs2517;
	ld.shared.u8 	%rs1602, [%r2+14];
	xor.b16  	%rs1603, %rs1601, %rs1602;
	ld.shared.u8 	%rs1604, [%r2+15];
	xor.b16  	%rs2522, %rs1603, %rs1604;
	ld.shared.u8 	%rs2523, [%r2+1];
	ld.shared.u8 	%rs2524, [%r2+3];
	ld.shared.u8 	%rs1605, [%r2+4];
	xor.b16  	%rs1606, %rs2523, %rs1605;
	xor.b16  	%rs1607, %rs1606, %rs2524;
	ld.shared.u8 	%rs1608, [%r2+9];
	xor.b16  	%rs1609, %rs1607, %rs1608;
	ld.shared.u8 	%rs1610, [%r2+10];
	xor.b16  	%rs1611, %rs1609, %rs1610;
	xor.b16  	%rs1612, %rs1611, %rs1602;
	xor.b16  	%rs2521, %rs1612, %rs1604;
	ld.shared.u8 	%rs1613, [%r2+7];
	xor.b16  	%rs1614, %rs1597, %rs1613;
	xor.b16  	%rs1615, %rs1614, %rs1608;
	xor.b16  	%rs1616, %rs1615, %rs1610;
	ld.shared.u8 	%rs2516, [%r2+12];
	xor.b16  	%rs1617, %rs1616, %rs2516;
	ld.shared.u8 	%rs2515, [%r2+13];
	xor.b16  	%rs2520, %rs1617, %rs2515;
	ld.shared.u8 	%rs2519, [%r2+6];
	bra.uni 	$L__BB0_59;
$L__BB0_56:
	ld.shared.u8 	%rs1572, [%r2];
	ld.shared.u8 	%rs1573, [%r2+1];
	xor.b16  	%rs1574, %rs1573, %rs1572;
	ld.shared.u8 	%rs2519, [%r2+4];
	ld.shared.u8 	%rs2518, [%r2+7];
	ld.shared.u8 	%rs1575, [%r2+10];
	xor.b16  	%rs1576, %rs2519, %rs1575;
	xor.b16  	%rs1577, %rs1576, %rs1574;
	xor.b16  	%rs1578, %rs1577, %rs2518;
	ld.shared.u8 	%rs1579, [%r2+13];
	xor.b16  	%rs1580, %rs1578, %rs1579;
	ld.shared.u8 	%rs1581, [%r2+15];
	xor.b16  	%rs2522, %rs1580, %rs1581;
	ld.shared.u8 	%rs1582, [%r2+5];
	ld.shared.u8 	%rs1583, [%r2+6];
	ld.shared.u8 	%rs1584, [%r2+11];
	xor.b16  	%rs1585, %rs1582, %rs1584;
	xor.b16  	%rs1586, %rs1585, %rs1574;
	xor.b16  	%rs1587, %rs1586, %rs1583;
	ld.shared.u8 	%rs2516, [%r2+12];
	xor.b16  	%rs1588, %rs1587, %rs2516;
	ld.shared.u8 	%rs2515, [%r2+14];
	xor.b16  	%rs2521, %rs1588, %rs2515;
	ld.shared.u8 	%rs2523, [%r2+2];
	ld.shared.u8 	%rs2524, [%r2+3];
	ld.shared.u8 	%rs1589, [%r2+8];
	xor.b16  	%rs1590, %rs2523, %rs1589;
	xor.b16  	%rs1591, %rs1590, %rs2524;
	xor.b16  	%rs1592, %rs1591, %rs1582;
	xor.b16  	%rs1593, %rs1592, %rs1583;
	xor.b16  	%rs1594, %rs1593, %rs1579;
	xor.b16  	%rs2520, %rs1594, %rs1581;
	ld.shared.u8 	%rs2517, [%r2+9];
	bra.uni 	$L__BB0_59;
$L__BB0_57:
	setp.eq.s32 	%p25, %r6, 2;
	@%p25 bra 	$L__BB0_56;
	ld.shared.u8 	%rs2523, [%r2+1];
	ld.shared.u8 	%rs2524, [%r2+2];
	ld.shared.u8 	%rs1549, [%r2+6];
	ld.shared.u8 	%rs1550, [%r2+7];
	ld.shared.u8 	%rs1551, [%r2+9];
	ld.shared.u8 	%rs1552, [%r2+11];
	ld.shared.u8 	%rs1553, [%r2+12];
	xor.b16  	%rs1554, %rs2523, %rs1553;
	xor.b16  	%rs1555, %rs1554, %rs2524;
	xor.b16  	%rs1556, %rs1555, %rs1549;
	xor.b16  	%rs1557, %rs1556, %rs1550;
	xor.b16  	%rs1558, %rs1557, %rs1551;
	xor.b16  	%rs2522, %rs1558, %rs1552;
	ld.shared.u8 	%rs1559, [%r2];
	ld.shared.u8 	%rs1560, [%r2+3];
	xor.b16  	%rs1561, %rs1560, %rs1559;
	ld.shared.u8 	%rs2517, [%r2+8];
	ld.shared.u8 	%rs2516, [%r2+10];
	ld.shared.u8 	%rs1562, [%r2+13];
	xor.b16  	%rs1563, %rs1549, %rs1562;
	xor.b16  	%rs1564, %rs1563, %rs1561;
	xor.b16  	%rs1565, %rs1564, %rs1550;
	xor.b16  	%rs1566, %rs1565, %rs2517;
	xor.b16  	%rs2521, %rs1566, %rs2516;
	ld.shared.u8 	%rs2519, [%r2+4];
	ld.shared.u8 	%rs2518, [%r2+5];
	ld.shared.u8 	%rs1567, [%r2+14];
	xor.b16  	%rs1568, %rs2519, %rs1567;
	xor.b16  	%rs1569, %rs1568, %rs1561;
	xor.b16  	%rs1570, %rs1569, %rs2518;
	xor.b16  	%rs1571, %rs1570, %rs1551;
	xor.b16  	%rs2520, %rs1571, %rs1552;
	ld.shared.u8 	%rs2515, [%r2+15];
$L__BB0_59:
	xor.b16  	%rs1642, %rs2524, %rs2523;
	xor.b16  	%rs1643, %rs1642, %rs2519;
	xor.b16  	%rs1644, %rs1643, %rs2518;
	xor.b16  	%rs1645, %rs1644, %rs2517;
	xor.b16  	%rs1646, %rs1645, %rs2516;
	xor.b16  	%rs1647, %rs1646, %rs2515;
	bar.sync 	0;
	ld.shared.u8 	%rs1648, [%r3+128];
	xor.b16  	%rs1649, %rs1648, %rs2522;
	ld.shared.u8 	%rs1650, [%r3+129];
	xor.b16  	%rs1651, %rs1650, %rs2521;
	ld.shared.u8 	%rs1652, [%r3+130];
	xor.b16  	%rs1653, %rs1652, %rs2520;
	ld.shared.u8 	%rs1654, [%r3+131];
	xor.b16  	%rs1655, %rs1654, %rs1647;
	cvt.u32.u16 	%r153, %rs1649;
	and.b32  	%r154, %r153, 255;
	add.s32 	%r156, %r27, %r154;
	ld.shared.u8 	%rs1656, [%r156];
	cvt.u32.u16 	%r157, %rs1651;
	and.b32  	%r158, %r157, 255;
	add.s32 	%r160, %r31, %r158;
	ld.shared.u8 	%rs1657, [%r160];
	cvt.u32.u16 	%r161, %rs1653;
	and.b32  	%r162, %r161, 255;
	add.s32 	%r164, %r35, %r162;
	ld.shared.u8 	%rs1658, [%r164];
	cvt.u32.u16 	%r165, %rs1655;
	and.b32  	%r166, %r165, 255;
	add.s32 	%r168, %r39, %r166;
	ld.shared.u8 	%rs1659, [%r168];
	st.shared.u8 	[%r4], %rs1656;
	st.shared.u8 	[%r5+1], %rs1657;
	st.shared.u8 	[%r5+2], %rs1658;
	st.shared.u8 	[%r5+3], %rs1659;
	bar.sync 	0;
	setp.gt.s32 	%p27, %r6, 1;
	@%p27 bra 	$L__BB0_64;
	setp.eq.s32 	%p29, %r6, 0;
	@%p29 bra 	$L__BB0_61;
	bra.uni 	$L__BB0_62;
$L__BB0_61:
	ld.shared.u8 	%rs1729, [%r2+3];
	ld.shared.u8 	%rs1730, [%r2+4];
	xor.b16  	%rs1731, %rs1730, %rs1729;
	ld.shared.u8 	%rs1732, [%r2+6];
	xor.b16  	%rs1733, %rs1731, %rs1732;
	ld.shared.u8 	%rs1734, [%r2+8];
	xor.b16  	%rs1735, %rs1733, %rs1734;
	ld.shared.u8 	%rs1736, [%r2+9];
	xor.b16  	%rs1737, %rs1735, %rs1736;
	ld.shared.u8 	%rs2526, [%r2+13];
	xor.b16  	%rs1738, %rs1737, %rs2526;
	ld.shared.u8 	%rs2525, [%r2+14];
	xor.b16  	%rs2532, %rs1738, %rs2525;
	ld.shared.u8 	%rs1739, [%r2+2];
	ld.shared.u8 	%rs2534, [%r2+5];
	xor.b16  	%rs1740, %rs2534, %rs1739;
	ld.shared.u8 	%rs2529, [%r2+7];
	xor.b16  	%rs1741, %rs1740, %rs2529;
	xor.b16  	%rs1742, %rs1741, %rs1734;
	xor.b16  	%rs1743, %rs1742, %rs1736;
	ld.shared.u8 	%rs1744, [%r2+12];
	xor.b16  	%rs1745, %rs1743, %rs1744;
	ld.shared.u8 	%rs1746, [%r2+15];
	xor.b16  	%rs2531, %rs1745, %rs1746;
	ld.shared.u8 	%rs1747, [%r2+1];
	xor.b16  	%rs1748, %rs1730, %rs1747;
	xor.b16  	%rs1749, %rs1748, %rs1732;
	ld.shared.u8 	%rs2528, [%r2+10];
	xor.b16  	%rs1750, %rs1749, %rs2528;
	ld.shared.u8 	%rs2527, [%r2+11];
	xor.b16  	%rs1751, %rs1750, %rs2527;
	xor.b16  	%rs1752, %rs1751, %rs1744;
	xor.b16  	%rs2530, %rs1752, %rs1746;
	ld.shared.u8 	%rs2533, [%r2];
	bra.uni 	$L__BB0_66;
$L__BB0_62:
	ld.shared.u8 	%rs1706, [%r2];
	ld.shared.u8 	%rs1707, [%r2+2];
	xor.b16  	%rs1708, %rs1707, %rs1706;
	ld.shared.u8 	%rs1709, [%r2+5];
	xor.b16  	%rs1710, %rs1708, %rs1709;
	ld.shared.u8 	%rs2528, [%r2+8];
	xor.b16  	%rs1711, %rs1710, %rs2528;
	ld.shared.u8 	%rs2527, [%r2+11];
	xor.b16  	%rs1712, %rs1711, %rs2527;
	ld.shared.u8 	%rs1713, [%r2+14];
	xor.b16  	%rs1714, %rs1712, %rs1713;
	ld.shared.u8 	%rs1715, [%r2+15];
	xor.b16  	%rs2532, %rs1714, %rs1715;
	ld.shared.u8 	%rs2533, [%r2+1];
	ld.shared.u8 	%rs2534, [%r2+3];
	ld.shared.u8 	%rs1716, [%r2+4];
	xor.b16  	%rs1717, %rs2533, %rs1716;
	xor.b16  	%rs1718, %rs1717, %rs2534;
	ld.shared.u8 	%rs1719, [%r2+9];
	xor.b16  	%rs1720, %rs1718, %rs1719;
	ld.shared.u8 	%rs1721, [%r2+10];
	xor.b16  	%rs1722, %rs1720, %rs1721;
	xor.b16  	%rs1723, %rs1722, %rs1713;
	xor.b16  	%rs2531, %rs1723, %rs1715;
	ld.shared.u8 	%rs1724, [%r2+7];
	xor.b16  	%rs1725, %rs1708, %rs1724;
	xor.b16  	%rs1726, %rs1725, %rs1719;
	xor.b16  	%rs1727, %rs1726, %rs1721;
	ld.shared.u8 	%rs2526, [%r2+12];
	xor.b16  	%rs1728, %rs1727, %rs2526;
	ld.shared.u8 	%rs2525, [%r2+13];
	xor.b16  	%rs2530, %rs1728, %rs2525;
	ld.shared.u8 	%rs2529, [%r2+6];
	bra.uni 	$L__BB0_66;
$L__BB0_63:
	ld.shared.u8 	%rs1683, [%r2];
	ld.shared.u8 	%rs1684, [%r2+1];
	xor.b16  	%rs1685, %rs1684, %rs1683;
	ld.shared.u8 	%rs2529, [%r2+4];
	ld.shared.u8 	%rs2528, [%r2+7];
	ld.shared.u8 	%rs1686, [%r2+10];
	xor.b16  	%rs1687, %rs2529, %rs1686;
	xor.b16  	%rs1688, %rs1687, %rs1685;
	xor.b16  	%rs1689, %rs1688, %rs2528;
	ld.shared.u8 	%rs1690, [%r2+13];
	xor.b16  	%rs1691, %rs1689, %rs1690;
	ld.shared.u8 	%rs1692, [%r2+15];
	xor.b16  	%rs2532, %rs1691, %rs1692;
	ld.shared.u8 	%rs1693, [%r2+5];
	ld.shared.u8 	%rs1694, [%r2+6];
	ld.shared.u8 	%rs1695, [%r2+11];
	xor.b16  	%rs1696, %rs1693, %rs1695;
	xor.b16  	%rs1697, %rs1696, %rs1685;
	xor.b16  	%rs1698, %rs1697, %rs1694;
	ld.shared.u8 	%rs2526, [%r2+12];
	xor.b16  	%rs1699, %rs1698, %rs2526;
	ld.shared.u8 	%rs2525, [%r2+14];
	xor.b16  	%rs2531, %rs1699, %rs2525;
	ld.shared.u8 	%rs2533, [%r2+2];
	ld.shared.u8 	%rs2534, [%r2+3];
	ld.shared.u8 	%rs1700, [%r2+8];
	xor.b16  	%rs1701, %rs2533, %rs1700;
	xor.b16  	%rs1702, %rs1701, %rs2534;
	xor.b16  	%rs1703, %rs1702, %rs1693;
	xor.b16  	%rs1704, %rs1703, %rs1694;
	xor.b16  	%rs1705, %rs1704, %rs1690;
	xor.b16  	%rs2530, %rs1705, %rs1692;
	ld.shared.u8 	%rs2527, [%r2+9];
	bra.uni 	$L__BB0_66;
$L__BB0_64:
	setp.eq.s32 	%p28, %r6, 2;
	@%p28 bra 	$L__BB0_63;
	ld.shared.u8 	%rs2533, [%r2+1];
	ld.shared.u8 	%rs2534, [%r2+2];
	ld.shared.u8 	%rs1660, [%r2+6];
	ld.shared.u8 	%rs1661, [%r2+7];
	ld.shared.u8 	%rs1662, [%r2+9];
	ld.shared.u8 	%rs1663, [%r2+11];
	ld.shared.u8 	%rs1664, [%r2+12];
	xor.b16  	%rs1665, %rs2533, %rs1664;
	xor.b16  	%rs1666, %rs1665, %rs2534;
	xor.b16  	%rs1667, %rs1666, %rs1660;
	xor.b16  	%rs1668, %rs1667, %rs1661;
	xor.b16  	%rs1669, %rs1668, %rs1662;
	xor.b16  	%rs2532, %rs1669, %rs1663;
	ld.shared.u8 	%rs1670, [%r2];
	ld.shared.u8 	%rs1671, [%r2+3];
	xor.b16  	%rs1672, %rs1671, %rs1670;
	ld.shared.u8 	%rs2527, [%r2+8];
	ld.shared.u8 	%rs2526, [%r2+10];
	ld.shared.u8 	%rs1673, [%r2+13];
	xor.b16  	%rs1674, %rs1660, %rs1673;
	xor.b16  	%rs1675, %rs1674, %rs1672;
	xor.b16  	%rs1676, %rs1675, %rs1661;
	xor.b16  	%rs1677, %rs1676, %rs2527;
	xor.b16  	%rs2531, %rs1677, %rs2526;
	ld.shared.u8 	%rs2529, [%r2+4];
	ld.shared.u8 	%rs2528, [%r2+5];
	ld.shared.u8 	%rs1678, [%r2+14];
	xor.b16  	%rs1679, %rs2529, %rs1678;
	xor.b16  	%rs1680, %rs1679, %rs1672;
	xor.b16  	%rs1681, %rs1680, %rs2528;
	xor.b16  	%rs1682, %rs1681, %rs1662;
	xor.b16  	%rs2530, %rs1682, %rs1663;
	ld.shared.u8 	%rs2525, [%r2+15];
$L__BB0_66:
	xor.b16  	%rs1753, %rs2534, %rs2533;
	xor.b16  	%rs1754, %rs1753, %rs2529;
	xor.b16  	%rs1755, %rs1754, %rs2528;
	xor.b16  	%rs1756, %rs1755, %rs2527;
	xor.b16  	%rs1757, %rs1756, %rs2526;
	xor.b16  	%rs1758, %rs1757, %rs2525;
	bar.sync 	0;
	ld.shared.u8 	%rs1759, [%r3+144];
	xor.b16  	%rs1760, %rs1759, %rs2532;
	ld.shared.u8 	%rs1761, [%r3+145];
	xor.b16  	%rs1762, %rs1761, %rs2531;
	ld.shared.u8 	%rs1763, [%r3+146];
	xor.b16  	%rs1764, %rs1763, %rs2530;
	ld.shared.u8 	%rs1765, [%r3+147];
	xor.b16  	%rs1766, %rs1765, %rs1758;
	cvt.u32.u16 	%r169, %rs1760;
	and.b32  	%r170, %r169, 255;
	add.s32 	%r172, %r35, %r170;
	ld.shared.u8 	%rs1767, [%r172];
	cvt.u32.u16 	%r173, %rs1762;
	and.b32  	%r174, %r173, 255;
	add.s32 	%r176, %r39, %r174;
	ld.shared.u8 	%rs1768, [%r176];
	cvt.u32.u16 	%r177, %rs1764;
	and.b32  	%r178, %r177, 255;
	add.s32 	%r180, %r27, %r178;
	ld.shared.u8 	%rs1769, [%r180];
	cvt.u32.u16 	%r181, %rs1766;
	and.b32  	%r182, %r181, 255;
	add.s32 	%r184, %r31, %r182;
	ld.shared.u8 	%rs1770, [%r184];
	st.shared.u8 	[%r4], %rs1767;
	st.shared.u8 	[%r5+1], %rs1768;
	st.shared.u8 	[%r5+2], %rs1769;
	st.shared.u8 	[%r5+3], %rs1770;
	bar.sync 	0;
	setp.gt.s32 	%p30, %r6, 1;
	@%p30 bra 	$L__BB0_71;
	setp.eq.s32 	%p32, %r6, 0;
	@%p32 bra 	$L__BB0_68;
	bra.uni 	$L__BB0_69;
$L__BB0_68:
	ld.shared.u8 	%rs1840, [%r2+3];
	ld.shared.u8 	%rs1841, [%r2+4];
	xor.b16  	%rs1842, %rs1841, %rs1840;
	ld.shared.u8 	%rs1843, [%r2+6];
	xor.b16  	%rs1844, %rs1842, %rs1843;
	ld.shared.u8 	%rs1845, [%r2+8];
	xor.b16  	%rs1846, %rs1844, %rs1845;
	ld.shared.u8 	%rs1847, [%r2+9];
	xor.b16  	%rs1848, %rs1846, %rs1847;
	ld.shared.u8 	%rs2536, [%r2+13];
	xor.b16  	%rs1849, %rs1848, %rs2536;
	ld.shared.u8 	%rs2535, [%r2+14];
	xor.b16  	%rs2542, %rs1849, %rs2535;
	ld.shared.u8 	%rs1850, [%r2+2];
	ld.shared.u8 	%rs2544, [%r2+5];
	xor.b16  	%rs1851, %rs2544, %rs1850;
	ld.shared.u8 	%rs2539, [%r2+7];
	xor.b16  	%rs1852, %rs1851, %rs2539;
	xor.b16  	%rs1853, %rs1852, %rs1845;
	xor.b16  	%rs1854, %rs1853, %rs1847;
	ld.shared.u8 	%rs1855, [%r2+12];
	xor.b16  	%rs1856, %rs1854, %rs1855;
	ld.shared.u8 	%rs1857, [%r2+15];
	xor.b16  	%rs2541, %rs1856, %rs1857;
	ld.shared.u8 	%rs1858, [%r2+1];
	xor.b16  	%rs1859, %rs1841, %rs1858;
	xor.b16  	%rs1860, %rs1859, %rs1843;
	ld.shared.u8 	%rs2538, [%r2+10];
	xor.b16  	%rs1861, %rs1860, %rs2538;
	ld.shared.u8 	%rs2537, [%r2+11];
	xor.b16  	%rs1862, %rs1861, %rs2537;
	xor.b16  	%rs1863, %rs1862, %rs1855;
	xor.b16  	%rs2540, %rs1863, %rs1857;
	ld.shared.u8 	%rs2543, [%r2];
	bra.uni 	$L__BB0_73;
$L__BB0_69:
	ld.shared.u8 	%rs1817, [%r2];
	ld.shared.u8 	%rs1818, [%r2+2];
	xor.b16  	%rs1819, %rs1818, %rs1817;
	ld.shared.u8 	%rs1820, [%r2+5];
	xor.b16  	%rs1821, %rs1819, %rs1820;
	ld.shared.u8 	%rs2538, [%r2+8];
	xor.b16  	%rs1822, %rs1821, %rs2538;
	ld.shared.u8 	%rs2537, [%r2+11];
	xor.b16  	%rs1823, %rs1822, %rs2537;
	ld.shared.u8 	%rs1824, [%r2+14];
	xor.b16  	%rs1825, %rs1823, %rs1824;
	ld.shared.u8 	%rs1826, [%r2+15];
	xor.b16  	%rs2542, %rs1825, %rs1826;
	ld.shared.u8 	%rs2543, [%r2+1];
	ld.shared.u8 	%rs2544, [%r2+3];
	ld.shared.u8 	%rs1827, [%r2+4];
	xor.b16  	%rs1828, %rs2543, %rs1827;
	xor.b16  	%rs1829, %rs1828, %rs2544;
	ld.shared.u8 	%rs1830, [%r2+9];
	xor.b16  	%rs1831, %rs1829, %rs1830;
	ld.shared.u8 	%rs1832, [%r2+10];
	xor.b16  	%rs1833, %rs1831, %rs1832;
	xor.b16  	%rs1834, %rs1833, %rs1824;
	xor.b16  	%rs2541, %rs1834, %rs1826;
	ld.shared.u8 	%rs1835, [%r2+7];
	xor.b16  	%rs1836, %rs1819, %rs1835;
	xor.b16  	%rs1837, %rs1836, %rs1830;
	xor.b16  	%rs1838, %rs1837, %rs1832;
	ld.shared.u8 	%rs2536, [%r2+12];
	xor.b16  	%rs1839, %rs1838, %rs2536;
	ld.shared.u8 	%rs2535, [%r2+13];
	xor.b16  	%rs2540, %rs1839, %rs2535;
	ld.shared.u8 	%rs2539, [%r2+6];
	bra.uni 	$L__BB0_73;
$L__BB0_70:
	ld.shared.u8 	%rs1794, [%r2];
	ld.shared.u8 	%rs1795, [%r2+1];
	xor.b16  	%rs1796, %rs1795, %rs1794;
	ld.shared.u8 	%rs2539, [%r2+4];
	ld.shared.u8 	%rs2538, [%r2+7];
	ld.shared.u8 	%rs1797, [%r2+10];
	xor.b16  	%rs1798, %rs2539, %rs1797;
	xor.b16  	%rs1799, %rs1798, %rs1796;
	xor.b16  	%rs1800, %rs1799, %rs2538;
	ld.shared.u8 	%rs1801, [%r2+13];
	xor.b16  	%rs1802, %rs1800, %rs1801;
	ld.shared.u8 	%rs1803, [%r2+15];
	xor.b16  	%rs2542, %rs1802, %rs1803;
	ld.shared.u8 	%rs1804, [%r2+5];
	ld.shared.u8 	%rs1805, [%r2+6];
	ld.shared.u8 	%rs1806, [%r2+11];
	xor.b16  	%rs1807, %rs1804, %rs1806;
	xor.b16  	%rs1808, %rs1807, %rs1796;
	xor.b16  	%rs1809, %rs1808, %rs1805;
	ld.shared.u8 	%rs2536, [%r2+12];
	xor.b16  	%rs1810, %rs1809, %rs2536;
	ld.shared.u8 	%rs2535, [%r2+14];
	xor.b16  	%rs2541, %rs1810, %rs2535;
	ld.shared.u8 	%rs2543, [%r2+2];
	ld.shared.u8 	%rs2544, [%r2+3];
	ld.shared.u8 	%rs1811, [%r2+8];
	xor.b16  	%rs1812, %rs2543, %rs1811;
	xor.b16  	%rs1813, %rs1812, %rs2544;
	xor.b16  	%rs1814, %rs1813, %rs1804;
	xor.b16  	%rs1815, %rs1814, %rs1805;
	xor.b16  	%rs1816, %rs1815, %rs1801;
	xor.b16  	%rs2540, %rs1816, %rs1803;
	ld.shared.u8 	%rs2537, [%r2+9];
	bra.uni 	$L__BB0_73;
$L__BB0_71:
	setp.eq.s32 	%p31, %r6, 2;
	@%p31 bra 	$L__BB0_70;
	ld.shared.u8 	%rs2543, [%r2+1];
	ld.shared.u8 	%rs2544, [%r2+2];
	ld.shared.u8 	%rs1771, [%r2+6];
	ld.shared.u8 	%rs1772, [%r2+7];
	ld.shared.u8 	%rs1773, [%r2+9];
	ld.shared.u8 	%rs1774, [%r2+11];
	ld.shared.u8 	%rs1775, [%r2+12];
	xor.b16  	%rs1776, %rs2543, %rs1775;
	xor.b16  	%rs1777, %rs1776, %rs2544;
	xor.b16  	%rs1778, %rs1777, %rs1771;
	xor.b16  	%rs1779, %rs1778, %rs1772;
	xor.b16  	%rs1780, %rs1779, %rs1773;
	xor.b16  	%rs2542, %rs1780, %rs1774;
	ld.shared.u8 	%rs1781, [%r2];
	ld.shared.u8 	%rs1782, [%r2+3];
	xor.b16  	%rs1783, %rs1782, %rs1781;
	ld.shared.u8 	%rs2537, [%r2+8];
	ld.shared.u8 	%rs2536, [%r2+10];
	ld.shared.u8 	%rs1784, [%r2+13];
	xor.b16  	%rs1785, %rs1771, %rs1784;
	xor.b16  	%rs1786, %rs1785, %rs1783;
	xor.b16  	%rs1787, %rs1786, %rs1772;
	xor.b16  	%rs1788, %rs1787, %rs2537;
	xor.b16  	%rs2541, %rs1788, %rs2536;
	ld.shared.u8 	%rs2539, [%r2+4];
	ld.shared.u8 	%rs2538, [%r2+5];
	ld.shared.u8 	%rs1789, [%r2+14];
	xor.b16  	%rs1790, %rs2539, %rs1789;
	xor.b16  	%rs1791, %rs1790, %rs1783;
	xor.b16  	%rs1792, %rs1791, %rs2538;
	xor.b16  	%rs1793, %rs1792, %rs1773;
	xor.b16  	%rs2540, %rs1793, %rs1774;
	ld.shared.u8 	%rs2535, [%r2+15];
$L__BB0_73:
	xor.b16  	%rs1864, %rs2544, %rs2543;
	xor.b16  	%rs1865, %rs1864, %rs2539;
	xor.b16  	%rs1866, %rs1865, %rs2538;
	xor.b16  	%rs1867, %rs1866, %rs2537;
	xor.b16  	%rs1868, %rs1867, %rs2536;
	xor.b16  	%rs1869, %rs1868, %rs2535;
	bar.sync 	0;
	ld.shared.u8 	%rs1870, [%r3+160];
	xor.b16  	%rs1871, %rs1870, %rs2542;
	ld.shared.u8 	%rs1872, [%r3+161];
	xor.b16  	%rs1873, %rs1872, %rs2541;
	ld.shared.u8 	%rs1874, [%r3+162];
	xor.b16  	%rs1875, %rs1874, %rs2540;
	ld.shared.u8 	%rs1876, [%r3+163];
	xor.b16  	%rs1877, %rs1876, %rs1869;
	cvt.u32.u16 	%r185, %rs1871;
	and.b32  	%r186, %r185, 255;
	add.s32 	%r188, %r27, %r186;
	ld.shared.u8 	%rs1878, [%r188];
	cvt.u32.u16 	%r189, %rs1873;
	and.b32  	%r190, %r189, 255;
	add.s32 	%r192, %r31, %r190;
	ld.shared.u8 	%rs1879, [%r192];
	cvt.u32.u16 	%r193, %rs1875;
	and.b32  	%r194, %r193, 255;
	add.s32 	%r196, %r35, %r194;
	ld.shared.u8 	%rs1880, [%r196];
	cvt.u32.u16 	%r197, %rs1877;
	and.b32  	%r198, %r197, 255;
	add.s32 	%r200, %r39, %r198;
	ld.shared.u8 	%rs1881, [%r200];
	st.shared.u8 	[%r4], %rs1878;
	st.shared.u8 	[%r5+1], %rs1879;
	st.shared.u8 	[%r5+2], %rs1880;
	st.shared.u8 	[%r5+3], %rs1881;
	bar.sync 	0;
	setp.gt.s32 	%p33, %r6, 1;
	@%p33 bra 	$L__BB0_78;
	setp.eq.s32 	%p35, %r6, 0;
	@%p35 bra 	$L__BB0_75;
	bra.uni 	$L__BB0_76;
$L__BB0_75:
	ld.shared.u8 	%rs1951, [%r2+3];
	ld.shared.u8 	%rs1952, [%r2+4];
	xor.b16  	%rs1953, %rs1952, %rs1951;
	ld.shared.u8 	%rs1954, [%r2+6];
	xor.b16  	%rs1955, %rs1953, %rs1954;
	ld.shared.u8 	%rs1956, [%r2+8];
	xor.b16  	%rs1957, %rs1955, %rs1956;
	ld.shared.u8 	%rs1958, [%r2+9];
	xor.b16  	%rs1959, %rs1957, %rs1958;
	ld.shared.u8 	%rs2546, [%r2+13];
	xor.b16  	%rs1960, %rs1959, %rs2546;
	ld.shared.u8 	%rs2545, [%r2+14];
	xor.b16  	%rs2552, %rs1960, %rs2545;
	ld.shared.u8 	%rs1961, [%r2+2];
	ld.shared.u8 	%rs2554, [%r2+5];
	xor.b16  	%rs1962, %rs2554, %rs1961;
	ld.shared.u8 	%rs2549, [%r2+7];
	xor.b16  	%rs1963, %rs1962, %rs2549;
	xor.b16  	%rs1964, %rs1963, %rs1956;
	xor.b16  	%rs1965, %rs1964, %rs1958;
	ld.shared.u8 	%rs1966, [%r2+12];
	xor.b16  	%rs1967, %rs1965, %rs1966;
	ld.shared.u8 	%rs1968, [%r2+15];
	xor.b16  	%rs2551, %rs1967, %rs1968;
	ld.shared.u8 	%rs1969, [%r2+1];
	xor.b16  	%rs1970, %rs1952, %rs1969;
	xor.b16  	%rs1971, %rs1970, %rs1954;
	ld.shared.u8 	%rs2548, [%r2+10];
	xor.b16  	%rs1972, %rs1971, %rs2548;
	ld.shared.u8 	%rs2547, [%r2+11];
	xor.b16  	%rs1973, %rs1972, %rs2547;
	xor.b16  	%rs1974, %rs1973, %rs1966;
	xor.b16  	%rs2550, %rs1974, %rs1968;
	ld.shared.u8 	%rs2553, [%r2];
	bra.uni 	$L__BB0_80;
$L__BB0_76:
	ld.shared.u8 	%rs1928, [%r2];
	ld.shared.u8 	%rs1929, [%r2+2];
	xor.b16  	%rs1930, %rs1929, %rs1928;
	ld.shared.u8 	%rs1931, [%r2+5];
	xor.b16  	%rs1932, %rs1930, %rs1931;
	ld.shared.u8 	%rs2548, [%r2+8];
	xor.b16  	%rs1933, %rs1932, %rs2548;
	ld.shared.u8 	%rs2547, [%r2+11];
	xor.b16  	%rs1934, %rs1933, %rs2547;
	ld.shared.u8 	%rs1935, [%r2+14];
	xor.b16  	%rs1936, %rs1934, %rs1935;
	ld.shared.u8 	%rs1937, [%r2+15];
	xor.b16  	%rs2552, %rs1936, %rs1937;
	ld.shared.u8 	%rs2553, [%r2+1];
	ld.shared.u8 	%rs2554, [%r2+3];
	ld.shared.u8 	%rs1938, [%r2+4];
	xor.b16  	%rs1939, %rs2553, %rs1938;
	xor.b16  	%rs1940, %rs1939, %rs2554;
	ld.shared.u8 	%rs1941, [%r2+9];
	xor.b16  	%rs1942, %rs1940, %rs1941;
	ld.shared.u8 	%rs1943, [%r2+10];
	xor.b16  	%rs1944, %rs1942, %rs1943;
	xor.b16  	%rs1945, %rs1944, %rs1935;
	xor.b16  	%rs2551, %rs1945, %rs1937;
	ld.shared.u8 	%rs1946, [%r2+7];
	xor.b16  	%rs1947, %rs1930, %rs1946;
	xor.b16  	%rs1948, %rs1947, %rs1941;
	xor.b16  	%rs1949, %rs1948, %rs1943;
	ld.shared.u8 	%rs2546, [%r2+12];
	xor.b16  	%rs1950, %rs1949, %rs2546;
	ld.shared.u8 	%rs2545, [%r2+13];
	xor.b16  	%rs2550, %rs1950, %rs2545;
	ld.shared.u8 	%rs2549, [%r2+6];
	bra.uni 	$L__BB0_80;
$L__BB0_77:
	ld.shared.u8 	%rs1905, [%r2];
	ld.shared.u8 	%rs1906, [%r2+1];
	xor.b16  	%rs1907, %rs1906, %rs1905;
	ld.shared.u8 	%rs2549, [%r2+4];
	ld.shared.u8 	%rs2548, [%r2+7];
	ld.shared.u8 	%rs1908, [%r2+10];
	xor.b16  	%rs1909, %rs2549, %rs1908;
	xor.b16  	%rs1910, %rs1909, %rs1907;
	xor.b16  	%rs1911, %rs1910, %rs2548;
	ld.shared.u8 	%rs1912, [%r2+13];
	xor.b16  	%rs1913, %rs1911, %rs1912;
	ld.shared.u8 	%rs1914, [%r2+15];
	xor.b16  	%rs2552, %rs1913, %rs1914;
	ld.shared.u8 	%rs1915, [%r2+5];
	ld.shared.u8 	%rs1916, [%r2+6];
	ld.shared.u8 	%rs1917, [%r2+11];
	xor.b16  	%rs1918, %rs1915, %rs1917;
	xor.b16  	%rs1919, %rs1918, %rs1907;
	xor.b16  	%rs1920, %rs1919, %rs1916;
	ld.shared.u8 	%rs2546, [%r2+12];
	xor.b16  	%rs1921, %rs1920, %rs2546;
	ld.shared.u8 	%rs2545, [%r2+14];
	xor.b16  	%rs2551, %rs1921, %rs2545;
	ld.shared.u8 	%rs2553, [%r2+2];
	ld.shared.u8 	%rs2554, [%r2+3];
	ld.shared.u8 	%rs1922, [%r2+8];
	xor.b16  	%rs1923, %rs2553, %rs1922;
	xor.b16  	%rs1924, %rs1923, %rs2554;
	xor.b16  	%rs1925, %rs1924, %rs1915;
	xor.b16  	%rs1926, %rs1925, %rs1916;
	xor.b16  	%rs1927, %rs1926, %rs1912;
	xor.b16  	%rs2550, %rs1927, %rs1914;
	ld.shared.u8 	%rs2547, [%r2+9];
	bra.uni 	$L__BB0_80;
$L__BB0_78:
	setp.eq.s32 	%p34, %r6, 2;
	@%p34 bra 	$L__BB0_77;
	ld.shared.u8 	%rs2553, [%r2+1];
	ld.shared.u8 	%rs2554, [%r2+2];
	ld.shared.u8 	%rs1882, [%r2+6];
	ld.shared.u8 	%rs1883, [%r2+7];
	ld.shared.u8 	%rs1884, [%r2+9];
	ld.shared.u8 	%rs1885, [%r2+11];
	ld.shared.u8 	%rs1886, [%r2+12];
	xor.b16  	%rs1887, %rs2553, %rs1886;
	xor.b16  	%rs1888, %rs1887, %rs2554;
	xor.b16  	%rs1889, %rs1888, %rs1882;
	xor.b16  	%rs1890, %rs1889, %rs1883;
	xor.b16  	%rs1891, %rs1890, %rs1884;
	xor.b16  	%rs2552, %rs1891, %rs1885;
	ld.shared.u8 	%rs1892, [%r2];
	ld.shared.u8 	%rs1893, [%r2+3];
	xor.b16  	%rs1894, %rs1893, %rs1892;
	ld.shared.u8 	%rs2547, [%r2+8];
	ld.shared.u8 	%rs2546, [%r2+10];
	ld.shared.u8 	%rs1895, [%r2+13];
	xor.b16  	%rs1896, %rs1882, %rs1895;
	xor.b16  	%rs1897, %rs1896, %rs1894;
	xor.b16  	%rs1898, %rs1897, %rs1883;
	xor.b16  	%rs1899, %rs1898, %rs2547;
	xor.b16  	%rs2551, %rs1899, %rs2546;
	ld.shared.u8 	%rs2549, [%r2+4];
	ld.shared.u8 	%rs2548, [%r2+5];
	ld.shared.u8 	%rs1900, [%r2+14];
	xor.b16  	%rs1901, %rs2549, %rs1900;
	xor.b16  	%rs1902, %rs1901, %rs1894;
	xor.b16  	%rs1903, %rs1902, %rs2548;
	xor.b16  	%rs1904, %rs1903, %rs1884;
	xor.b16  	%rs2550, %rs1904, %rs1885;
	ld.shared.u8 	%rs2545, [%r2+15];
$L__BB0_80:
	xor.b16  	%rs1975, %rs2554, %rs2553;
	xor.b16  	%rs1976, %rs1975, %rs2549;
	xor.b16  	%rs1977, %rs1976, %rs2548;
	xor.b16  	%rs1978, %rs1977, %rs2547;
	xor.b16  	%rs1979, %rs1978, %rs2546;
	xor.b16  	%rs1980, %rs1979, %rs2545;
	bar.sync 	0;
	ld.shared.u8 	%rs1981, [%r3+176];
	xor.b16  	%rs1982, %rs1981, %rs2552;
	ld.shared.u8 	%rs1983, [%r3+177];
	xor.b16  	%rs1984, %rs1983, %rs2551;
	ld.shared.u8 	%rs1985, [%r3+178];
	xor.b16  	%rs1986, %rs1985, %rs2550;
	ld.shared.u8 	%rs1987, [%r3+179];
	xor.b16  	%rs1988, %rs1987, %rs1980;
	cvt.u32.u16 	%r201, %rs1982;
	and.b32  	%r202, %r201, 255;
	add.s32 	%r204, %r35, %r202;
	ld.shared.u8 	%rs1989, [%r204];
	cvt.u32.u16 	%r205, %rs1984;
	and.b32  	%r206, %r205, 255;
	add.s32 	%r208, %r39, %r206;
	ld.shared.u8 	%rs1990, [%r208];
	cvt.u32.u16 	%r209, %rs1986;
	and.b32  	%r210, %r209, 255;
	add.s32 	%r212, %r27, %r210;
	ld.shared.u8 	%rs1991, [%r212];
	cvt.u32.u16 	%r213, %rs1988;
	and.b32  	%r214, %r213, 255;
	add.s32 	%r216, %r31, %r214;
	ld.shared.u8 	%rs1992, [%r216];
	st.shared.u8 	[%r4], %rs1989;
	st.shared.u8 	[%r5+1], %rs1990;
	st.shared.u8 	[%r5+2], %rs1991;
	st.shared.u8 	[%r5+3], %rs1992;
	bar.sync 	0;
	setp.gt.s32 	%p36, %r6, 1;
	@%p36 bra 	$L__BB0_85;
	setp.eq.s32 	%p38, %r6, 0;
	@%p38 bra 	$L__BB0_82;
	bra.uni 	$L__BB0_83;
$L__BB0_82:
	ld.shared.u8 	%rs2062, [%r2+3];
	ld.shared.u8 	%rs2063, [%r2+4];
	xor.b16  	%rs2064, %rs2063, %rs2062;
	ld.shared.u8 	%rs2065, [%r2+6];
	xor.b16  	%rs2066, %rs2064, %rs2065;
	ld.shared.u8 	%rs2067, [%r2+8];
	xor.b16  	%rs2068, %rs2066, %rs2067;
	ld.shared.u8 	%rs2069, [%r2+9];
	xor.b16  	%rs2070, %rs2068, %rs2069;
	ld.shared.u8 	%rs2556, [%r2+13];
	xor.b16  	%rs2071, %rs2070, %rs2556;
	ld.shared.u8 	%rs2555, [%r2+14];
	xor.b16  	%rs2562, %rs2071, %rs2555;
	ld.shared.u8 	%rs2072, [%r2+2];
	ld.shared.u8 	%rs2564, [%r2+5];
	xor.b16  	%rs2073, %rs2564, %rs2072;
	ld.shared.u8 	%rs2559, [%r2+7];
	xor.b16  	%rs2074, %rs2073, %rs2559;
	xor.b16  	%rs2075, %rs2074, %rs2067;
	xor.b16  	%rs2076, %rs2075, %rs2069;
	ld.shared.u8 	%rs2077, [%r2+12];
	xor.b16  	%rs2078, %rs2076, %rs2077;
	ld.shared.u8 	%rs2079, [%r2+15];
	xor.b16  	%rs2561, %rs2078, %rs2079;
	ld.shared.u8 	%rs2080, [%r2+1];
	xor.b16  	%rs2081, %rs2063, %rs2080;
	xor.b16  	%rs2082, %rs2081, %rs2065;
	ld.shared.u8 	%rs2558, [%r2+10];
	xor.b16  	%rs2083, %rs2082, %rs2558;
	ld.shared.u8 	%rs2557, [%r2+11];
	xor.b16  	%rs2084, %rs2083, %rs2557;
	xor.b16  	%rs2085, %rs2084, %rs2077;
	xor.b16  	%rs2560, %rs2085, %rs2079;
	ld.shared.u8 	%rs2563, [%r2];
	bra.uni 	$L__BB0_87;
$L__BB0_83:
	ld.shared.u8 	%rs2039, [%r2];
	ld.shared.u8 	%rs2040, [%r2+2];
	xor.b16  	%rs2041, %rs2040, %rs2039;
	ld.shared.u8 	%rs2042, [%r2+5];
	xor.b16  	%rs2043, %rs2041, %rs2042;
	ld.shared.u8 	%rs2558, [%r2+8];
	xor.b16  	%rs2044, %rs2043, %rs2558;
	ld.shared.u8 	%rs2557, [%r2+11];
	xor.b16  	%rs2045, %rs2044, %rs2557;
	ld.shared.u8 	%rs2046, [%r2+14];
	xor.b16  	%rs2047, %rs2045, %rs2046;
	ld.shared.u8 	%rs2048, [%r2+15];
	xor.b16  	%rs2562, %rs2047, %rs2048;
	ld.shared.u8 	%rs2563, [%r2+1];
	ld.shared.u8 	%rs2564, [%r2+3];
	ld.shared.u8 	%rs2049, [%r2+4];
	xor.b16  	%rs2050, %rs2563, %rs2049;
	xor.b16  	%rs2051, %rs2050, %rs2564;
	ld.shared.u8 	%rs2052, [%r2+9];
	xor.b16  	%rs2053, %rs2051, %rs2052;
	ld.shared.u8 	%rs2054, [%r2+10];
	xor.b16  	%rs2055, %rs2053, %rs2054;
	xor.b16  	%rs2056, %rs2055, %rs2046;
	xor.b16  	%rs2561, %rs2056, %rs2048;
	ld.shared.u8 	%rs2057, [%r2+7];
	xor.b16  	%rs2058, %rs2041, %rs2057;
	xor.b16  	%rs2059, %rs2058, %rs2052;
	xor.b16  	%rs2060, %rs2059, %rs2054;
	ld.shared.u8 	%rs2556, [%r2+12];
	xor.b16  	%rs2061, %rs2060, %rs2556;
	ld.shared.u8 	%rs2555, [%r2+13];
	xor.b16  	%rs2560, %rs2061, %rs2555;
	ld.shared.u8 	%rs2559, [%r2+6];
	bra.uni 	$L__BB0_87;
$L__BB0_84:
	ld.shared.u8 	%rs2016, [%r2];
	ld.shared.u8 	%rs2017, [%r2+1];
	xor.b16  	%rs2018, %rs2017, %rs2016;
	ld.shared.u8 	%rs2559, [%r2+4];
	ld.shared.u8 	%rs2558, [%r2+7];
	ld.shared.u8 	%rs2019, [%r2+10];
	xor.b16  	%rs2020, %rs2559, %rs2019;
	xor.b16  	%rs2021, %rs2020, %rs2018;
	xor.b16  	%rs2022, %rs2021, %rs2558;
	ld.shared.u8 	%rs2023, [%r2+13];
	xor.b16  	%rs2024, %rs2022, %rs2023;
	ld.shared.u8 	%rs2025, [%r2+15];
	xor.b16  	%rs2562, %rs2024, %rs2025;
	ld.shared.u8 	%rs2026, [%r2+5];
	ld.shared.u8 	%rs2027, [%r2+6];
	ld.shared.u8 	%rs2028, [%r2+11];
	xor.b16  	%rs2029, %rs2026, %rs2028;
	xor.b16  	%rs2030, %rs2029, %rs2018;
	xor.b16  	%rs2031, %rs2030, %rs2027;
	ld.shared.u8 	%rs2556, [%r2+12];
	xor.b16  	%rs2032, %rs2031, %rs2556;
	ld.shared.u8 	%rs2555, [%r2+14];
	xor.b16  	%rs2561, %rs2032, %rs2555;
	ld.shared.u8 	%rs2563, [%r2+2];
	ld.shared.u8 	%rs2564, [%r2+3];
	ld.shared.u8 	%rs2033, [%r2+8];
	xor.b16  	%rs2034, %rs2563, %rs2033;
	xor.b16  	%rs2035, %rs2034, %rs2564;
	xor.b16  	%rs2036, %rs2035, %rs2026;
	xor.b16  	%rs2037, %rs2036, %rs2027;
	xor.b16  	%rs2038, %rs2037, %rs2023;
	xor.b16  	%rs2560, %rs2038, %rs2025;
	ld.shared.u8 	%rs2557, [%r2+9];
	bra.uni 	$L__BB0_87;
$L__BB0_85:
	setp.eq.s32 	%p37, %r6, 2;
	@%p37 bra 	$L__BB0_84;
	ld.shared.u8 	%rs2563, [%r2+1];
	ld.shared.u8 	%rs2564, [%r2+2];
	ld.shared.u8 	%rs1993, [%r2+6];
	ld.shared.u8 	%rs1994, [%r2+7];
	ld.shared.u8 	%rs1995, [%r2+9];
	ld.shared.u8 	%rs1996, [%r2+11];
	ld.shared.u8 	%rs1997, [%r2+12];
	xor.b16  	%rs1998, %rs2563, %rs1997;
	xor.b16  	%rs1999, %rs1998, %rs2564;
	xor.b16  	%rs2000, %rs1999, %rs1993;
	xor.b16  	%rs2001, %rs2000, %rs1994;
	xor.b16  	%rs2002, %rs2001, %rs1995;
	xor.b16  	%rs2562, %rs2002, %rs1996;
	ld.shared.u8 	%rs2003, [%r2];
	ld.shared.u8 	%rs2004, [%r2+3];
	xor.b16  	%rs2005, %rs2004, %rs2003;
	ld.shared.u8 	%rs2557, [%r2+8];
	ld.shared.u8 	%rs2556, [%r2+10];
	ld.shared.u8 	%rs2006, [%r2+13];
	xor.b16  	%rs2007, %rs1993, %rs2006;
	xor.b16  	%rs2008, %rs2007, %rs2005;
	xor.b16  	%rs2009, %rs2008, %rs1994;
	xor.b16  	%rs2010, %rs2009, %rs2557;
	xor.b16  	%rs2561, %rs2010, %rs2556;
	ld.shared.u8 	%rs2559, [%r2+4];
	ld.shared.u8 	%rs2558, [%r2+5];
	ld.shared.u8 	%rs2011, [%r2+14];
	xor.b16  	%rs2012, %rs2559, %rs2011;
	xor.b16  	%rs2013, %rs2012, %rs2005;
	xor.b16  	%rs2014, %rs2013, %rs2558;
	xor.b16  	%rs2015, %rs2014, %rs1995;
	xor.b16  	%rs2560, %rs2015, %rs1996;
	ld.shared.u8 	%rs2555, [%r2+15];
$L__BB0_87:
	xor.b16  	%rs2086, %rs2564, %rs2563;
	xor.b16  	%rs2087, %rs2086, %rs2559;
	xor.b16  	%rs2088, %rs2087, %rs2558;
	xor.b16  	%rs2089, %rs2088, %rs2557;
	xor.b16  	%rs2090, %rs2089, %rs2556;
	xor.b16  	%rs2091, %rs2090, %rs2555;
	bar.sync 	0;
	ld.shared.u8 	%rs2092, [%r3+192];
	xor.b16  	%rs2093, %rs2092, %rs2562;
	ld.shared.u8 	%rs2094, [%r3+193];
	xor.b16  	%rs2095, %rs2094, %rs2561;
	ld.shared.u8 	%rs2096, [%r3+194];
	xor.b16  	%rs2097, %rs2096, %rs2560;
	ld.shared.u8 	%rs2098, [%r3+195];
	xor.b16  	%rs2099, %rs2098, %rs2091;
	cvt.u32.u16 	%r217, %rs2093;
	and.b32  	%r218, %r217, 255;
	add.s32 	%r220, %r27, %r218;
	ld.shared.u8 	%rs2100, [%r220];
	cvt.u32.u16 	%r221, %rs2095;
	and.b32  	%r222, %r221, 255;
	add.s32 	%r224, %r31, %r222;
	ld.shared.u8 	%rs2101, [%r224];
	cvt.u32.u16 	%r225, %rs2097;
	and.b32  	%r226, %r225, 255;
	add.s32 	%r228, %r35, %r226;
	ld.shared.u8 	%rs2102, [%r228];
	cvt.u32.u16 	%r229, %rs2099;
	and.b32  	%r230, %r229, 255;
	add.s32 	%r232, %r39, %r230;
	ld.shared.u8 	%rs2103, [%r232];
	st.shared.u8 	[%r4], %rs2100;
	st.shared.u8 	[%r5+1], %rs2101;
	st.shared.u8 	[%r5+2], %rs2102;
	st.shared.u8 	[%r5+3], %rs2103;
	bar.sync 	0;
	setp.gt.s32 	%p39, %r6, 1;
	@%p39 bra 	$L__BB0_92;
	setp.eq.s32 	%p41, %r6, 0;
	@%p41 bra 	$L__BB0_89;
	bra.uni 	$L__BB0_90;
$L__BB0_89:
	ld.shared.u8 	%rs2173, [%r2+3];
	ld.shared.u8 	%rs2174, [%r2+4];
	xor.b16  	%rs2175, %rs2174, %rs2173;
	ld.shared.u8 	%rs2176, [%r2+6];
	xor.b16  	%rs2177, %rs2175, %rs2176;
	ld.shared.u8 	%rs2178, [%r2+8];
	xor.b16  	%rs2179, %rs2177, %rs2178;
	ld.shared.u8 	%rs2180, [%r2+9];
	xor.b16  	%rs2181, %rs2179, %rs2180;
	ld.shared.u8 	%rs2566, [%r2+13];
	xor.b16  	%rs2182, %rs2181, %rs2566;
	ld.shared.u8 	%rs2565, [%r2+14];
	xor.b16  	%rs2572, %rs2182, %rs2565;
	ld.shared.u8 	%rs2183, [%r2+2];
	ld.shared.u8 	%rs2574, [%r2+5];
	xor.b16  	%rs2184, %rs2574, %rs2183;
	ld.shared.u8 	%rs2569, [%r2+7];
	xor.b16  	%rs2185, %rs2184, %rs2569;
	xor.b16  	%rs2186, %rs2185, %rs2178;
	xor.b16  	%rs2187, %rs2186, %rs2180;
	ld.shared.u8 	%rs2188, [%r2+12];
	xor.b16  	%rs2189, %rs2187, %rs2188;
	ld.shared.u8 	%rs2190, [%r2+15];
	xor.b16  	%rs2571, %rs2189, %rs2190;
	ld.shared.u8 	%rs2191, [%r2+1];
	xor.b16  	%rs2192, %rs2174, %rs2191;
	xor.b16  	%rs2193, %rs2192, %rs2176;
	ld.shared.u8 	%rs2568, [%r2+10];
	xor.b16  	%rs2194, %rs2193, %rs2568;
	ld.shared.u8 	%rs2567, [%r2+11];
	xor.b16  	%rs2195, %rs2194, %rs2567;
	xor.b16  	%rs2196, %rs2195, %rs2188;
	xor.b16  	%rs2570, %rs2196, %rs2190;
	ld.shared.u8 	%rs2573, [%r2];
	bra.uni 	$L__BB0_94;
$L__BB0_90:
	ld.shared.u8 	%rs2150, [%r2];
	ld.shared.u8 	%rs2151, [%r2+2];
	xor.b16  	%rs2152, %rs2151, %rs2150;
	ld.shared.u8 	%rs2153, [%r2+5];
	xor.b16  	%rs2154, %rs2152, %rs2153;
	ld.shared.u8 	%rs2568, [%r2+8];
	xor.b16  	%rs2155, %rs2154, %rs2568;
	ld.shared.u8 	%rs2567, [%r2+11];
	xor.b16  	%rs2156, %rs2155, %rs2567;
	ld.shared.u8 	%rs2157, [%r2+14];
	xor.b16  	%rs2158, %rs2156, %rs2157;
	ld.shared.u8 	%rs2159, [%r2+15];
	xor.b16  	%rs2572, %rs2158, %rs2159;
	ld.shared.u8 	%rs2573, [%r2+1];
	ld.shared.u8 	%rs2574, [%r2+3];
	ld.shared.u8 	%rs2160, [%r2+4];
	xor.b16  	%rs2161, %rs2573, %rs2160;
	xor.b16  	%rs2162, %rs2161, %rs2574;
	ld.shared.u8 	%rs2163, [%r2+9];
	xor.b16  	%rs2164, %rs2162, %rs2163;
	ld.shared.u8 	%rs2165, [%r2+10];
	xor.b16  	%rs2166, %rs2164, %rs2165;
	xor.b16  	%rs2167, %rs2166, %rs2157;
	xor.b16  	%rs2571, %rs2167, %rs2159;
	ld.shared.u8 	%rs2168, [%r2+7];
	xor.b16  	%rs2169, %rs2152, %rs2168;
	xor.b16  	%rs2170, %rs2169, %rs2163;
	xor.b16  	%rs2171, %rs2170, %rs2165;
	ld.shared.u8 	%rs2566, [%r2+12];
	xor.b16  	%rs2172, %rs2171, %rs2566;
	ld.shared.u8 	%rs2565, [%r2+13];
	xor.b16  	%rs2570, %rs2172, %rs2565;
	ld.shared.u8 	%rs2569, [%r2+6];
	bra.uni 	$L__BB0_94;
$L__BB0_91:
	ld.shared.u8 	%rs2127, [%r2];
	ld.shared.u8 	%rs2128, [%r2+1];
	xor.b16  	%rs2129, %rs2128, %rs2127;
	ld.shared.u8 	%rs2569, [%r2+4];
	ld.shared.u8 	%rs2568, [%r2+7];
	ld.shared.u8 	%rs2130, [%r2+10];
	xor.b16  	%rs2131, %rs2569, %rs2130;
	xor.b16  	%rs2132, %rs2131, %rs2129;
	xor.b16  	%rs2133, %rs2132, %rs2568;
	ld.shared.u8 	%rs2134, [%r2+13];
	xor.b16  	%rs2135, %rs2133, %rs2134;
	ld.shared.u8 	%rs2136, [%r2+15];
	xor.b16  	%rs2572, %rs2135, %rs2136;
	ld.shared.u8 	%rs2137, [%r2+5];
	ld.shared.u8 	%rs2138, [%r2+6];
	ld.shared.u8 	%rs2139, [%r2+11];
	xor.b16  	%rs2140, %rs2137, %rs2139;
	xor.b16  	%rs2141, %rs2140, %rs2129;
	xor.b16  	%rs2142, %rs2141, %rs2138;
	ld.shared.u8 	%rs2566, [%r2+12];
	xor.b16  	%rs2143, %rs2142, %rs2566;
	ld.shared.u8 	%rs2565, [%r2+14];
	xor.b16  	%rs2571, %rs2143, %rs2565;
	ld.shared.u8 	%rs2573, [%r2+2];
	ld.shared.u8 	%rs2574, [%r2+3];
	ld.shared.u8 	%rs2144, [%r2+8];
	xor.b16  	%rs2145, %rs2573, %rs2144;
	xor.b16  	%rs2146, %rs2145, %rs2574;
	xor.b16  	%rs2147, %rs2146, %rs2137;
	xor.b16  	%rs2148, %rs2147, %rs2138;
	xor.b16  	%rs2149, %rs2148, %rs2134;
	xor.b16  	%rs2570, %rs2149, %rs2136;
	ld.shared.u8 	%rs2567, [%r2+9];
	bra.uni 	$L__BB0_94;
$L__BB0_92:
	setp.eq.s32 	%p40, %r6, 2;
	@%p40 bra 	$L__BB0_91;
	ld.shared.u8 	%rs2573, [%r2+1];
	ld.shared.u8 	%rs2574, [%r2+2];
	ld.shared.u8 	%rs2104, [%r2+6];
	ld.shared.u8 	%rs2105, [%r2+7];
	ld.shared.u8 	%rs2106, [%r2+9];
	ld.shared.u8 	%rs2107, [%r2+11];
	ld.shared.u8 	%rs2108, [%r2+12];
	xor.b16  	%rs2109, %rs2573, %rs2108;
	xor.b16  	%rs2110, %rs2109, %rs2574;
	xor.b16  	%rs2111, %rs2110, %rs2104;
	xor.b16  	%rs2112, %rs2111, %rs2105;
	xor.b16  	%rs2113, %rs2112, %rs2106;
	xor.b16  	%rs2572, %rs2113, %rs2107;
	ld.shared.u8 	%rs2114, [%r2];
	ld.shared.u8 	%rs2115, [%r2+3];
	xor.b16  	%rs2116, %rs2115, %rs2114;
	ld.shared.u8 	%rs2567, [%r2+8];
	ld.shared.u8 	%rs2566, [%r2+10];
	ld.shared.u8 	%rs2117, [%r2+13];
	xor.b16  	%rs2118, %rs2104, %rs2117;
	xor.b16  	%rs2119, %rs2118, %rs2116;
	xor.b16  	%rs2120, %rs2119, %rs2105;
	xor.b16  	%rs2121, %rs2120, %rs2567;
	xor.b16  	%rs2571, %rs2121, %rs2566;
	ld.shared.u8 	%rs2569, [%r2+4];
	ld.shared.u8 	%rs2568, [%r2+5];
	ld.shared.u8 	%rs2122, [%r2+14];
	xor.b16  	%rs2123, %rs2569, %rs2122;
	xor.b16  	%rs2124, %rs2123, %rs2116;
	xor.b16  	%rs2125, %rs2124, %rs2568;
	xor.b16  	%rs2126, %rs2125, %rs2106;
	xor.b16  	%rs2570, %rs2126, %rs2107;
	ld.shared.u8 	%rs2565, [%r2+15];
$L__BB0_94:
	xor.b16  	%rs2197, %rs2574, %rs2573;
	xor.b16  	%rs2198, %rs2197, %rs2569;
	xor.b16  	%rs2199, %rs2198, %rs2568;
	xor.b16  	%rs2200, %rs2199, %rs2567;
	xor.b16  	%rs2201, %rs2200, %rs2566;
	xor.b16  	%rs2202, %rs2201, %rs2565;
	bar.sync 	0;
	ld.shared.u8 	%rs2203, [%r3+208];
	xor.b16  	%rs2204, %rs2203, %rs2572;
	ld.shared.u8 	%rs2205, [%r3+209];
	xor.b16  	%rs2206, %rs2205, %rs2571;
	ld.shared.u8 	%rs2207, [%r3+210];
	xor.b16  	%rs2208, %rs2207, %rs2570;
	ld.shared.u8 	%rs2209, [%r3+211];
	xor.b16  	%rs2210, %rs2209, %rs2202;
	cvt.u32.u16 	%r233, %rs2204;
	and.b32  	%r234, %r233, 255;
	add.s32 	%r236, %r35, %r234;
	ld.shared.u8 	%rs2211, [%r236];
	cvt.u32.u16 	%r237, %rs2206;
	and.b32  	%r238, %r237, 255;
	add.s32 	%r240, %r39, %r238;
	ld.shared.u8 	%rs2212, [%r240];
	cvt.u32.u16 	%r241, %rs2208;
	and.b32  	%r242, %r241, 255;
	add.s32 	%r244, %r27, %r242;
	ld.shared.u8 	%rs2213, [%r244];
	cvt.u32.u16 	%r245, %rs2210;
	and.b32  	%r246, %r245, 255;
	add.s32 	%r248, %r31, %r246;
	ld.shared.u8 	%rs2214, [%r248];
	st.shared.u8 	[%r4], %rs2211;
	st.shared.u8 	[%r5+1], %rs2212;
	st.shared.u8 	[%r5+2], %rs2213;
	st.shared.u8 	[%r5+3], %rs2214;
	bar.sync 	0;
	setp.gt.s32 	%p42, %r6, 1;
	@%p42 bra 	$L__BB0_99;
	setp.eq.s32 	%p44, %r6, 0;
	@%p44 bra 	$L__BB0_96;
	bra.uni 	$L__BB0_97;
$L__BB0_96:
	ld.shared.u8 	%rs2284, [%r2+3];
	ld.shared.u8 	%rs2285, [%r2+4];
	xor.b16  	%rs2286, %rs2285, %rs2284;
	ld.shared.u8 	%rs2287, [%r2+6];
	xor.b16  	%rs2288, %rs2286, %rs2287;
	ld.shared.u8 	%rs2289, [%r2+8];
	xor.b16  	%rs2290, %rs2288, %rs2289;
	ld.shared.u8 	%rs2291, [%r2+9];
	xor.b16  	%rs2292, %rs2290, %rs2291;
	ld.shared.u8 	%rs2576, [%r2+13];
	xor.b16  	%rs2293, %rs2292, %rs2576;
	ld.shared.u8 	%rs2575, [%r2+14];
	xor.b16  	%rs2582, %rs2293, %rs2575;
	ld.shared.u8 	%rs2294, [%r2+2];
	ld.shared.u8 	%rs2584, [%r2+5];
	xor.b16  	%rs2295, %rs2584, %rs2294;
	ld.shared.u8 	%rs2579, [%r2+7];
	xor.b16  	%rs2296, %rs2295, %rs2579;
	xor.b16  	%rs2297, %rs2296, %rs2289;
	xor.b16  	%rs2298, %rs2297, %rs2291;
	ld.shared.u8 	%rs2299, [%r2+12];
	xor.b16  	%rs2300, %rs2298, %rs2299;
	ld.shared.u8 	%rs2301, [%r2+15];
	xor.b16  	%rs2581, %rs2300, %rs2301;
	ld.shared.u8 	%rs2302, [%r2+1];
	xor.b16  	%rs2303, %rs2285, %rs2302;
	xor.b16  	%rs2304, %rs2303, %rs2287;
	ld.shared.u8 	%rs2578, [%r2+10];
	xor.b16  	%rs2305, %rs2304, %rs2578;
	ld.shared.u8 	%rs2577, [%r2+11];
	xor.b16  	%rs2306, %rs2305, %rs2577;
	xor.b16  	%rs2307, %rs2306, %rs2299;
	xor.b16  	%rs2580, %rs2307, %rs2301;
	ld.shared.u8 	%rs2583, [%r2];
	bra.uni 	$L__BB0_101;
$L__BB0_97:
	ld.shared.u8 	%rs2261, [%r2];
	ld.shared.u8 	%rs2262, [%r2+2];
	xor.b16  	%rs2263, %rs2262, %rs2261;
	ld.shared.u8 	%rs2264, [%r2+5];
	xor.b16  	%rs2265, %rs2263, %rs2264;
	ld.shared.u8 	%rs2578, [%r2+8];
	xor.b16  	%rs2266, %rs2265, %rs2578;
	ld.shared.u8 	%rs2577, [%r2+11];
	xor.b16  	%rs2267, %rs2266, %rs2577;
	ld.shared.u8 	%rs2268, [%r2+14];
	xor.b16  	%rs2269, %rs2267, %rs2268;
	ld.shared.u8 	%rs2270, [%r2+15];
	xor.b16  	%rs2582, %rs2269, %rs2270;
	ld.shared.u8 	%rs2583, [%r2+1];
	ld.shared.u8 	%rs2584, [%r2+3];
	ld.shared.u8 	%rs2271, [%r2+4];
	xor.b16  	%rs2272, %rs2583, %rs2271;
	xor.b16  	%rs2273, %rs2272, %rs2584;
	ld.shared.u8 	%rs2274, [%r2+9];
	xor.b16  	%rs2275, %rs2273, %rs2274;
	ld.shared.u8 	%rs2276, [%r2+10];
	xor.b16  	%rs2277, %rs2275, %rs2276;
	xor.b16  	%rs2278, %rs2277, %rs2268;
	xor.b16  	%rs2581, %rs2278, %rs2270;
	ld.shared.u8 	%rs2279, [%r2+7];
	xor.b16  	%rs2280, %rs2263, %rs2279;
	xor.b16  	%rs2281, %rs2280, %rs2274;
	xor.b16  	%rs2282, %rs2281, %rs2276;
	ld.shared.u8 	%rs2576, [%r2+12];
	xor.b16  	%rs2283, %rs2282, %rs2576;
	ld.shared.u8 	%rs2575, [%r2+13];
	xor.b16  	%rs2580, %rs2283, %rs2575;
	ld.shared.u8 	%rs2579, [%r2+6];
	bra.uni 	$L__BB0_101;
$L__BB0_98:
	ld.shared.u8 	%rs2238, [%r2];
	ld.shared.u8 	%rs2239, [%r2+1];
	xor.b16  	%rs2240, %rs2239, %rs2238;
	ld.shared.u8 	%rs2579, [%r2+4];
	ld.shared.u8 	%rs2578, [%r2+7];
	ld.shared.u8 	%rs2241, [%r2+10];
	xor.b16  	%rs2242, %rs2579, %rs2241;
	xor.b16  	%rs2243, %rs2242, %rs2240;
	xor.b16  	%rs2244, %rs2243, %rs2578;
	ld.shared.u8 	%rs2245, [%r2+13];
	xor.b16  	%rs2246, %rs2244, %rs2245;
	ld.shared.u8 	%rs2247, [%r2+15];
	xor.b16  	%rs2582, %rs2246, %rs2247;
	ld.shared.u8 	%rs2248, [%r2+5];
	ld.shared.u8 	%rs2249, [%r2+6];
	ld.shared.u8 	%rs2250, [%r2+11];
	xor.b16  	%rs2251, %rs2248, %rs2250;
	xor.b16  	%rs2252, %rs2251, %rs2240;
	xor.b16  	%rs2253, %rs2252, %rs2249;
	ld.shared.u8 	%rs2576, [%r2+12];
	xor.b16  	%rs2254, %rs2253, %rs2576;
	ld.shared.u8 	%rs2575, [%r2+14];
	xor.b16  	%rs2581, %rs2254, %rs2575;
	ld.shared.u8 	%rs2583, [%r2+2];
	ld.shared.u8 	%rs2584, [%r2+3];
	ld.shared.u8 	%rs2255, [%r2+8];
	xor.b16  	%rs2256, %rs2583, %rs2255;
	xor.b16  	%rs2257, %rs2256, %rs2584;
	xor.b16  	%rs2258, %rs2257, %rs2248;
	xor.b16  	%rs2259, %rs2258, %rs2249;
	xor.b16  	%rs2260, %rs2259, %rs2245;
	xor.b16  	%rs2580, %rs2260, %rs2247;
	ld.shared.u8 	%rs2577, [%r2+9];
	bra.uni 	$L__BB0_101;
$L__BB0_99:
	setp.eq.s32 	%p43, %r6, 2;
	@%p43 bra 	$L__BB0_98;
	ld.shared.u8 	%rs2583, [%r2+1];
	ld.shared.u8 	%rs2584, [%r2+2];
	ld.shared.u8 	%rs2215, [%r2+6];
	ld.shared.u8 	%rs2216, [%r2+7];
	ld.shared.u8 	%rs2217, [%r2+9];
	ld.shared.u8 	%rs2218, [%r2+11];
	ld.shared.u8 	%rs2219, [%r2+12];
	xor.b16  	%rs2220, %rs2583, %rs2219;
	xor.b16  	%rs2221, %rs2220, %rs2584;
	xor.b16  	%rs2222, %rs2221, %rs2215;
	xor.b16  	%rs2223, %rs2222, %rs2216;
	xor.b16  	%rs2224, %rs2223, %rs2217;
	xor.b16  	%rs2582, %rs2224, %rs2218;
	ld.shared.u8 	%rs2225, [%r2];
	ld.shared.u8 	%rs2226, [%r2+3];
	xor.b16  	%rs2227, %rs2226, %rs2225;
	ld.shared.u8 	%rs2577, [%r2+8];
	ld.shared.u8 	%rs2576, [%r2+10];
	ld.shared.u8 	%rs2228, [%r2+13];
	xor.b16  	%rs2229, %rs2215, %rs2228;
	xor.b16  	%rs2230, %rs2229, %rs2227;
	xor.b16  	%rs2231, %rs2230, %rs2216;
	xor.b16  	%rs2232, %rs2231, %rs2577;
	xor.b16  	%rs2581, %rs2232, %rs2576;
	ld.shared.u8 	%rs2579, [%r2+4];
	ld.shared.u8 	%rs2578, [%r2+5];
	ld.shared.u8 	%rs2233, [%r2+14];
	xor.b16  	%rs2234, %rs2579, %rs2233;
	xor.b16  	%rs2235, %rs2234, %rs2227;
	xor.b16  	%rs2236, %rs2235, %rs2578;
	xor.b16  	%rs2237, %rs2236, %rs2217;
	xor.b16  	%rs2580, %rs2237, %rs2218;
	ld.shared.u8 	%rs2575, [%r2+15];
$L__BB0_101:
	xor.b16  	%rs2308, %rs2584, %rs2583;
	xor.b16  	%rs2309, %rs2308, %rs2579;
	xor.b16  	%rs2310, %rs2309, %rs2578;
	xor.b16  	%rs2311, %rs2310, %rs2577;
	xor.b16  	%rs2312, %rs2311, %rs2576;
	xor.b16  	%rs2313, %rs2312, %rs2575;
	bar.sync 	0;
	ld.shared.u8 	%rs2314, [%r3+224];
	xor.b16  	%rs2315, %rs2314, %rs2582;
	ld.shared.u8 	%rs2316, [%r3+225];
	xor.b16  	%rs2317, %rs2316, %rs2581;
	ld.shared.u8 	%rs2318, [%r3+226];
	xor.b16  	%rs2319, %rs2318, %rs2580;
	ld.shared.u8 	%rs2320, [%r3+227];
	xor.b16  	%rs2321, %rs2320, %rs2313;
	cvt.u32.u16 	%r249, %rs2315;
	and.b32  	%r250, %r249, 255;
	add.s32 	%r252, %r27, %r250;
	ld.shared.u8 	%rs2322, [%r252];
	cvt.u32.u16 	%r253, %rs2317;
	and.b32  	%r254, %r253, 255;
	add.s32 	%r256, %r31, %r254;
	ld.shared.u8 	%rs2323, [%r256];
	cvt.u32.u16 	%r257, %rs2319;
	and.b32  	%r258, %r257, 255;
	add.s32 	%r260, %r35, %r258;
	ld.shared.u8 	%rs2324, [%r260];
	cvt.u32.u16 	%r261, %rs2321;
	and.b32  	%r262, %r261, 255;
	add.s32 	%r264, %r39, %r262;
	ld.shared.u8 	%rs2325, [%r264];
	st.shared.u8 	[%r4], %rs2322;
	st.shared.u8 	[%r5+1], %rs2323;
	st.shared.u8 	[%r5+2], %rs2324;
	st.shared.u8 	[%r5+3], %rs2325;
	bar.sync 	0;
	setp.gt.s32 	%p45, %r6, 1;
	@%p45 bra 	$L__BB0_106;
	setp.eq.s32 	%p47, %r6, 0;
	@%p47 bra 	$L__BB0_103;
	bra.uni 	$L__BB0_104;
$L__BB0_103:
	ld.shared.u8 	%rs2395, [%r2+3];
	ld.shared.u8 	%rs2396, [%r2+4];
	xor.b16  	%rs2397, %rs2396, %rs2395;
	ld.shared.u8 	%rs2398, [%r2+6];
	xor.b16  	%rs2399, %rs2397, %rs2398;
	ld.shared.u8 	%rs2400, [%r2+8];
	xor.b16  	%rs2401, %rs2399, %rs2400;
	ld.shared.u8 	%rs2402, [%r2+9];
	xor.b16  	%rs2403, %rs2401, %rs2402;
	ld.shared.u8 	%rs2586, [%r2+13];
	xor.b16  	%rs2404, %rs2403, %rs2586;
	ld.shared.u8 	%rs2585, [%r2+14];
	xor.b16  	%rs2592, %rs2404, %rs2585;
	ld.shared.u8 	%rs2405, [%r2+2];
	ld.shared.u8 	%rs2594, [%r2+5];
	xor.b16  	%rs2406, %rs2594, %rs2405;
	ld.shared.u8 	%rs2589, [%r2+7];
	xor.b16  	%rs2407, %rs2406, %rs2589;
	xor.b16  	%rs2408, %rs2407, %rs2400;
	xor.b16  	%rs2409, %rs2408, %rs2402;
	ld.shared.u8 	%rs2410, [%r2+12];
	xor.b16  	%rs2411, %rs2409, %rs2410;
	ld.shared.u8 	%rs2412, [%r2+15];
	xor.b16  	%rs2591, %rs2411, %rs2412;
	ld.shared.u8 	%rs2413, [%r2+1];
	xor.b16  	%rs2414, %rs2396, %rs2413;
	xor.b16  	%rs2415, %rs2414, %rs2398;
	ld.shared.u8 	%rs2588, [%r2+10];
	xor.b16  	%rs2416, %rs2415, %rs2588;
	ld.shared.u8 	%rs2587, [%r2+11];
	xor.b16  	%rs2417, %rs2416, %rs2587;
	xor.b16  	%rs2418, %rs2417, %rs2410;
	xor.b16  	%rs2590, %rs2418, %rs2412;
	ld.shared.u8 	%rs2593, [%r2];
	bra.uni 	$L__BB0_108;
$L__BB0_104:
	ld.shared.u8 	%rs2372, [%r2];
	ld.shared.u8 	%rs2373, [%r2+2];
	xor.b16  	%rs2374, %rs2373, %rs2372;
	ld.shared.u8 	%rs2375, [%r2+5];
	xor.b16  	%rs2376, %rs2374, %rs2375;
	ld.shared.u8 	%rs2588, [%r2+8];
	xor.b16  	%rs2377, %rs2376, %rs2588;
	ld.shared.u8 	%rs2587, [%r2+11];
	xor.b16  	%rs2378, %rs2377, %rs2587;
	ld.shared.u8 	%rs2379, [%r2+14];
	xor.b16  	%rs2380, %rs2378, %rs2379;
	ld.shared.u8 	%rs2381, [%r2+15];
	xor.b16  	%rs2592, %rs2380, %rs2381;
	ld.shared.u8 	%rs2593, [%r2+1];
	ld.shared.u8 	%rs2594, [%r2+3];
	ld.shared.u8 	%rs2382, [%r2+4];
	xor.b16  	%rs2383, %rs2593, %rs2382;
	xor.b16  	%rs2384, %rs2383, %rs2594;
	ld.shared.u8 	%rs2385, [%r2+9];
	xor.b16  	%rs2386, %rs2384, %rs2385;
	ld.shared.u8 	%rs2387, [%r2+10];
	xor.b16  	%rs2388, %rs2386, %rs2387;
	xor.b16  	%rs2389, %rs2388, %rs2379;
	xor.b16  	%rs2591, %rs2389, %rs2381;
	ld.shared.u8 	%rs2390, [%r2+7];
	xor.b16  	%rs2391, %rs2374, %rs2390;
	xor.b16  	%rs2392, %rs2391, %rs2385;
	xor.b16  	%rs2393, %rs2392, %rs2387;
	ld.shared.u8 	%rs2586, [%r2+12];
	xor.b16  	%rs2394, %rs2393, %rs2586;
	ld.shared.u8 	%rs2585, [%r2+13];
	xor.b16  	%rs2590, %rs2394, %rs2585;
	ld.shared.u8 	%rs2589, [%r2+6];
	bra.uni 	$L__BB0_108;
$L__BB0_105:
	ld.shared.u8 	%rs2349, [%r2];
	ld.shared.u8 	%rs2350, [%r2+1];
	xor.b16  	%rs2351, %rs2350, %rs2349;
	ld.shared.u8 	%rs2589, [%r2+4];
	ld.shared.u8 	%rs2588, [%r2+7];
	ld.shared.u8 	%rs2352, [%r2+10];
	xor.b16  	%rs2353, %rs2589, %rs2352;
	xor.b16  	%rs2354, %rs2353, %rs2351;
	xor.b16  	%rs2355, %rs2354, %rs2588;
	ld.shared.u8 	%rs2356, [%r2+13];
	xor.b16  	%rs2357, %rs2355, %rs2356;
	ld.shared.u8 	%rs2358, [%r2+15];
	xor.b16  	%rs2592, %rs2357, %rs2358;
	ld.shared.u8 	%rs2359, [%r2+5];
	ld.shared.u8 	%rs2360, [%r2+6];
	ld.shared.u8 	%rs2361, [%r2+11];
	xor.b16  	%rs2362, %rs2359, %rs2361;
	xor.b16  	%rs2363, %rs2362, %rs2351;
	xor.b16  	%rs2364, %rs2363, %rs2360;
	ld.shared.u8 	%rs2586, [%r2+12];
	xor.b16  	%rs2365, %rs2364, %rs2586;
	ld.shared.u8 	%rs2585, [%r2+14];
	xor.b16  	%rs2591, %rs2365, %rs2585;
	ld.shared.u8 	%rs2593, [%r2+2];
	ld.shared.u8 	%rs2594, [%r2+3];
	ld.shared.u8 	%rs2366, [%r2+8];
	xor.b16  	%rs2367, %rs2593, %rs2366;
	xor.b16  	%rs2368, %rs2367, %rs2594;
	xor.b16  	%rs2369, %rs2368, %rs2359;
	xor.b16  	%rs2370, %rs2369, %rs2360;
	xor.b16  	%rs2371, %rs2370, %rs2356;
	xor.b16  	%rs2590, %rs2371, %rs2358;
	ld.shared.u8 	%rs2587, [%r2+9];
	bra.uni 	$L__BB0_108;
$L__BB0_106:
	setp.eq.s32 	%p46, %r6, 2;
	@%p46 bra 	$L__BB0_105;
	ld.shared.u8 	%rs2593, [%r2+1];
	ld.shared.u8 	%rs2594, [%r2+2];
	ld.shared.u8 	%rs2326, [%r2+6];
	ld.shared.u8 	%rs2327, [%r2+7];
	ld.shared.u8 	%rs2328, [%r2+9];
	ld.shared.u8 	%rs2329, [%r2+11];
	ld.shared.u8 	%rs2330, [%r2+12];
	xor.b16  	%rs2331, %rs2593, %rs2330;
	xor.b16  	%rs2332, %rs2331, %rs2594;
	xor.b16  	%rs2333, %rs2332, %rs2326;
	xor.b16  	%rs2334, %rs2333, %rs2327;
	xor.b16  	%rs2335, %rs2334, %rs2328;
	xor.b16  	%rs2592, %rs2335, %rs2329;
	ld.shared.u8 	%rs2336, [%r2];
	ld.shared.u8 	%rs2337, [%r2+3];
	xor.b16  	%rs2338, %rs2337, %rs2336;
	ld.shared.u8 	%rs2587, [%r2+8];
	ld.shared.u8 	%rs2586, [%r2+10];
	ld.shared.u8 	%rs2339, [%r2+13];
	xor.b16  	%rs2340, %rs2326, %rs2339;
	xor.b16  	%rs2341, %rs2340, %rs2338;
	xor.b16  	%rs2342, %rs2341, %rs2327;
	xor.b16  	%rs2343, %rs2342, %rs2587;
	xor.b16  	%rs2591, %rs2343, %rs2586;
	ld.shared.u8 	%rs2589, [%r2+4];
	ld.shared.u8 	%rs2588, [%r2+5];
	ld.shared.u8 	%rs2344, [%r2+14];
	xor.b16  	%rs2345, %rs2589, %rs2344;
	xor.b16  	%rs2346, %rs2345, %rs2338;
	xor.b16  	%rs2347, %rs2346, %rs2588;
	xor.b16  	%rs2348, %rs2347, %rs2328;
	xor.b16  	%rs2590, %rs2348, %rs2329;
	ld.shared.u8 	%rs2585, [%r2+15];
$L__BB0_108:
	xor.b16  	%rs2419, %rs2594, %rs2593;
	xor.b16  	%rs2420, %rs2419, %rs2589;
	xor.b16  	%rs2421, %rs2420, %rs2588;
	xor.b16  	%rs2422, %rs2421, %rs2587;
	xor.b16  	%rs2423, %rs2422, %rs2586;
	xor.b16  	%rs2424, %rs2423, %rs2585;
	bar.sync 	0;
	ld.shared.u8 	%rs2425, [%r3+240];
	xor.b16  	%rs2426, %rs2425, %rs2592;
	ld.shared.u8 	%rs2427, [%r3+241];
	xor.b16  	%rs2428, %rs2427, %rs2591;
	ld.shared.u8 	%rs2429, [%r3+242];
	xor.b16  	%rs2430, %rs2429, %rs2590;
	ld.shared.u8 	%rs2431, [%r3+243];
	xor.b16  	%rs2432, %rs2431, %rs2424;
	cvt.u32.u16 	%r265, %rs2426;
	and.b32  	%r266, %r265, 255;
	add.s32 	%r268, %r35, %r266;
	ld.shared.u8 	%rs2433, [%r268];
	cvt.u32.u16 	%r269, %rs2428;
	and.b32  	%r270, %r269, 255;
	add.s32 	%r272, %r39, %r270;
	ld.shared.u8 	%rs2434, [%r272];
	cvt.u32.u16 	%r273, %rs2430;
	and.b32  	%r274, %r273, 255;
	add.s32 	%r276, %r27, %r274;
	ld.shared.u8 	%rs2435, [%r276];
	cvt.u32.u16 	%r277, %rs2432;
	and.b32  	%r278, %r277, 255;
	add.s32 	%r280, %r31, %r278;
	ld.shared.u8 	%rs2436, [%r280];
	ld.shared.u8 	%rs2437, [%r3+256];
	xor.b16  	%rs2438, %rs2437, %rs2433;
	ld.shared.u8 	%rs2439, [%r3+257];
	xor.b16  	%rs2440, %rs2439, %rs2434;
	ld.shared.u8 	%rs2441, [%r3+258];
	xor.b16  	%rs2442, %rs2441, %rs2435;
	ld.shared.u8 	%rs2443, [%r3+259];
	xor.b16  	%rs2444, %rs2443, %rs2436;
	st.global.u8 	[%rd1], %rs2438;
	st.global.u8 	[%rd1+1], %rs2440;
	st.global.u8 	[%rd1+2], %rs2442;
	st.global.u8 	[%rd1+3], %rs2444;
	ret;

}


// ===== COMPILED SASS (sm_100) =====

	.target	sm_100

	.elftype	@"ET_EXEC"


//--------------------- .note.nv.tkinfo           --------------------------
	.section	.note.nv.tkinfo,"",@"SHT_NOTE"
	.sectionflags	@"SHF_NOTE_NV_TKINFO"
	.tkinfo
        /*0018*/ 	.word	0x00000002
        /*0030*/ 	.string	""
        /*0030*/ 	.string	"ptxas"
        /*0030*/ 	.string	"Cuda compilation tools, release 13.0, V13.0.88"
        /*0030*/ 	.string	"Build cuda_13.0.r13.0/compiler.36424714_0"
        /*0030*/ 	.string	"-arch sm_100 -m 64 "



//--------------------- .note.nv.cuinfo           --------------------------
	.section	.note.nv.cuinfo,"",@"SHT_NOTE"
	.sectionflags	@"SHF_NOTE_NV_CUINFO"
        /*0018*/ 	.short	0x0002
        /*001a*/ 	.short	0x0064
        /*001c*/ 	.short	0x0082
	.zero		2


//--------------------- .nv.info                  --------------------------
	.section	.nv.info,"",@"SHT_CUDA_INFO"
	.align	4


	//----- nvinfo : EIATTR_REGCOUNT
	.align		4
        /*0000*/ 	.byte	0x04, 0x2f
        /*0002*/ 	.short	(.L_1 - .L_0)
	.align		4
.L_0:
        /*0004*/ 	.word	index@(_Z7EncryptILj32EEvPhmS0_S0_)
        /*0008*/ 	.word	0x0000001b


	//----- nvinfo : EIATTR_FRAME_SIZE
	.align		4
.L_1:
        /*000c*/ 	.byte	0x04, 0x11
        /*000e*/ 	.short	(.L_3 - .L_2)
	.align		4
.L_2:
        /*0010*/ 	.word	index@(_Z7EncryptILj32EEvPhmS0_S0_)
        /*0014*/ 	.word	0x00000000


	//----- nvinfo : EIATTR_MIN_STACK_SIZE
	.align		4
.L_3:
        /*0018*/ 	.byte	0x04, 0x12
        /*001a*/ 	.short	(.L_5 - .L_4)
	.align		4
.L_4:
        /*001c*/ 	.word	index@(_Z7EncryptILj32EEvPhmS0_S0_)
        /*0020*/ 	.word	0x00000000
.L_5:


//--------------------- .nv.compat                --------------------------
	.section	.nv.compat,"",@"SHT_CUDA_COMPAT_INFO"
	.align	4
        /*0000*/ 	.byte	0x02, 0x09, 0x00, 0x00, 0x02, 0x02, 0x01, 0x00, 0x02, 0x05, 0x05, 0x00, 0x03, 0x07, 0x01, 0x01
        /*0010*/ 	.byte	0x02, 0x03, 0x00, 0x00, 0x02, 0x06, 0x01, 0x00, 0x04, 0x0b, 0x08, 0x00, 0x09, 0x00, 0x00, 0x00
        /*0020*/ 	.byte	0x00, 0x00, 0x00, 0x00


//--------------------- .nv.info._Z7EncryptILj32EEvPhmS0_S0_ --------------------------
	.section	.nv.info._Z7EncryptILj32EEvPhmS0_S0_,"",@"SHT_CUDA_INFO"
	.sectionflags	@""
	.align	4


	//----- nvinfo : EIATTR_CUDA_API_VERSION
	.align		4
        /*0000*/ 	.byte	0x04, 0x37
        /*0002*/ 	.short	(.L_7 - .L_6)
.L_6:
        /*0004*/ 	.word	0x00000082


	//----- nvinfo : EIATTR_KPARAM_INFO
	.align		4
.L_7:
        /*0008*/ 	.byte	0x04, 0x17
        /*000a*/ 	.short	(.L_9 - .L_8)
.L_8:
        /*000c*/ 	.word	0x00000000
        /*0010*/ 	.short	0x0003
        /*0012*/ 	.short	0x0018
        /*0014*/ 	.byte	0x00, 0xf5, 0x21, 0x00


	//----- nvinfo : EIATTR_KPARAM_INFO
	.align		4
.L_9:
        /*0018*/ 	.byte	0x04, 0x17
        /*001a*/ 	.short	(.L_11 - .L_10)
.L_10:
        /*001c*/ 	.word	0x00000000
        /*0020*/ 	.short	0x0002
        /*0022*/ 	.short	0x0010
        /*0024*/ 	.byte	0x00, 0xf5, 0x21, 0x00


	//----- nvinfo : EIATTR_KPARAM_INFO
	.align		4
.L_11:
        /*0028*/ 	.byte	0x04, 0x17
        /*002a*/ 	.short	(.L_13 - .L_12)
.L_12:
        /*002c*/ 	.word	0x00000000
        /*0030*/ 	.short	0x0001
        /*0032*/ 	.short	0x0008
        /*0034*/ 	.byte	0x00, 0xf0, 0x21, 0x00


	//----- nvinfo : EIATTR_KPARAM_INFO
	.align		4
.L_13:
        /*0038*/ 	.byte	0x04, 0x17
        /*003a*/ 	.short	(.L_15 - .L_14)
.L_14:
        /*003c*/ 	.word	0x00000000
        /*0040*/ 	.short	0x0000
        /*0042*/ 	.short	0x0000
        /*0044*/ 	.byte	0x00, 0xf5, 0x21, 0x00


	//----- nvinfo : EIATTR_SPARSE_MMA_MASK
	.align		4
.L_15:
        /*0048*/ 	.byte	0x03, 0x50
        /*004a*/ 	.short	0x0000


	//----- nvinfo : EIATTR_MAXREG_COUNT
	.align		4
        /*004c*/ 	.byte	0x03, 0x1b
        /*004e*/ 	.short	0x00ff


	//----- nvinfo : EIATTR_NUM_BARRIERS
	.align		4
        /*0050*/ 	.byte	0x02, 0x4c
        /*0052*/ 	.byte	0x01
	.zero		1


	//----- nvinfo : EIATTR_MERCURY_ISA_VERSION
	.align		4
        /*0054*/ 	.byte	0x03, 0x5f
        /*0056*/ 	.short	0x0101


	//----- nvinfo : EIATTR_VRC_CTA_INIT_COUNT
	.align		4
        /*0058*/ 	.byte	0x02, 0x4a
	.zero		1
	.zero		1


	//----- nvinfo : EIATTR_EXIT_INSTR_OFFSETS
	.align		4
        /*005c*/ 	.byte	0x04, 0x1c
        /*005e*/ 	.short	(.L_17 - .L_16)


	//   ....[0]....
.L_16:
        /*0060*/ 	.word	0x00009470


	//----- nvinfo : EIATTR_CRS_STACK_SIZE
	.align		4
.L_17:
        /*0064*/ 	.byte	0x04, 0x1e
        /*0066*/ 	.short	(.L_19 - .L_18)
.L_18:
        /*0068*/ 	.word	0x00000000


	//----- nvinfo : EIATTR_CBANK_PARAM_SIZE
	.align		4
.L_19:
        /*006c*/ 	.byte	0x03, 0x19
        /*006e*/ 	.short	0x0020


	//----- nvinfo : EIATTR_PARAM_CBANK
	.align		4
        /*0070*/ 	.byte	0x04, 0x0a
        /*0072*/ 	.short	(.L_21 - .L_20)
	.align		4
.L_20:
        /*0074*/ 	.word	index@(.nv.constant0._Z7EncryptILj32EEvPhmS0_S0_)
        /*0078*/ 	.short	0x0380
        /*007a*/ 	.short	0x0020


	//----- nvinfo : EIATTR_SW_WAR
	.align		4
.L_21:
        /*007c*/ 	.byte	0x04, 0x36
        /*007e*/ 	.short	(.L_23 - .L_22)
.L_22:
        /*0080*/ 	.word	0x00000008
.L_23:


//--------------------- .nv.callgraph             --------------------------
	.section	.nv.callgraph,"",@"SHT_CUDA_CALLGRAPH"
	.align	4
	.sectionentsize	8
	.align		4
        /*0000*/ 	.word	0x00000000
	.align		4
        /*0004*/ 	.word	0xffffffff
	.align		4
        /*0008*/ 	.word	0x00000000
	.align		4
        /*000c*/ 	.word	0xfffffffe
	.align		4
        /*0010*/ 	.word	0x00000000
	.align		4
        /*0014*/ 	.word	0xfffffffd
	.align		4
        /*0018*/ 	.word	0x00000000
	.align		4
        /*001c*/ 	.word	0xfffffffc


//--------------------- .text._Z7EncryptILj32EEvPhmS0_S0_ --------------------------
	.section	.text._Z7EncryptILj32EEvPhmS0_S0_,"ax",@progbits
	.align	128
        .global         _Z7EncryptILj32EEvPhmS0_S0_
        .type           _Z7EncryptILj32EEvPhmS0_S0_,@function
        .size           _Z7EncryptILj32EEvPhmS0_S0_,(.L_x_78 - _Z7EncryptILj32EEvPhmS0_S0_)
        .other          _Z7EncryptILj32EEvPhmS0_S0_,@"STO_CUDA_ENTRY STV_DEFAULT"
_Z7EncryptILj32EEvPhmS0_S0_:
.text._Z7EncryptILj32EEvPhmS0_S0_:
[----:B------:R-:W-:Y:S01]  /*0000*/  LDC R1, c[0x0][0x37c] ;  /* 0x0000df00ff017b82 */ /* 0x000fe20000000800 */
[----:B------:R-:W0:Y:S07]  /*0010*/  S2R R0, SR_TID.X ;  /* 0x0000000000007919 */ /* 0x000e2e0000002100 */
[----:B------:R-:W1:Y:S01]  /*0020*/  LDC.64 R2, c[0x0][0x380] ;  /* 0x0000e000ff027b82 */ /* 0x000e620000000a00 */
[----:B------:R-:W2:Y:S01]  /*0030*/  LDCU.64 UR10, c[0x0][0x358] ;  /* 0x00006b00ff0a77ac */ /* 0x000ea20008000a00 */
[----:B------:R-:W-:Y:S01]  /*0040*/  BSSY.RECONVERGENT B0, `(.L_x_0) ;  /* 0x0000026000007945 */ /* 0x000fe20003800200 */
[----:B------:R-:W3:Y:S01]  /*0050*/  S2R R17, SR_CTAID.X ;  /* 0x0000000000117919 */ /* 0x000ee20000002500 */
[----:B0-----:R-:W-:-:S13]  /*0060*/  ISETP.GT.U32.AND P0, PT, R0, 0x10f, PT ;  /* 0x0000010f0000780c */ /* 0x001fda0003f04070 */
[----:B--23--:R-:W-:Y:S05]  /*0070*/  @P0 BRA `(.L_x_1) ;  /* 0x0000000000880947 */ /* 0x00cfea0003800000 */
[----:B------:R-:W0:Y:S02]  /*0080*/  LDCU.64 UR4, c[0x0][0x390] ;  /* 0x00007200ff0477ac */ /* 0x000e240008000a00 */
[----:B0-----:R-:W-:-:S05]  /*0090*/  IADD3 R4, P0, PT, R0, UR4, RZ ;  /* 0x0000000400047c10 */ /* 0x001fca000ff1e0ff */
[----:B------:R-:W-:-:S05]  /*00a0*/  IMAD.X R5, RZ, RZ, UR5, P0 ;  /* 0x00000005ff057e24 */ /* 0x000fca00080e06ff */
[----:B------:R-:W2:Y:S01]  /*00b0*/  LDG.E.U8 R4, desc[UR10][R4.64] ;  /* 0x0000000a04047981 */ /* 0x000ea2000c1e1100 */
[----:B------:R-:W-:Y:S02]  /*00c0*/  MOV R6, 0x400 ;  /* 0x0000040000067802 */ /* 0x000fe40000000f00 */
[----:B------:R-:W-:Y:S01]  /*00d0*/  ISETP.GT.U32.AND P0, PT, R0, 0xff, PT ;  /* 0x000000ff0000780c */ /* 0x000fe20003f04070 */
[----:B------:R-:W0:Y:S02]  /*00e0*/  S2R R15, SR_CgaCtaId ;  /* 0x00000000000f7919 */ /* 0x000e240000008800 */
[----:B0-----:R-:W-:-:S05]  /*00f0*/  LEA R7, R15, R6, 0x18 ;  /* 0x000000060f077211 */ /* 0x001fca00078ec0ff */
[----:B------:R-:W-:-:S05]  /*0100*/  IMAD.IADD R7, R7, 0x1, R0 ;  /* 0x0000000107077824 */ /* 0x000fca00078e0200 */
[----:B--2---:R0:W-:Y:S01]  /*0110*/  STS.U8 [R7], R4 ;  /* 0x0000000407007388 */ /* 0x0041e20000000000 */
[----:B------:R-:W-:Y:S05]  /*0120*/  @P0 BRA `(.L_x_1) ;  /* 0x00000000005c0947 */ /* 0x000fea0003800000 */
[----:B------:R-:W0:Y:S02]  /*0130*/  LDCU.64 UR4, c[0x0][0x398] ;  /* 0x00007300ff0477ac */ /* 0x000e240008000a00 */
[----:B0-----:R-:W-:-:S05]  /*0140*/  IADD3 R4, P0, PT, R0, UR4, RZ ;  /* 0x0000000400047c10 */ /* 0x001fca000ff1e0ff */
[----:B------:R-:W-:-:S05]  /*0150*/  IMAD.X R5, RZ, RZ, UR5, P0 ;  /* 0x00000005ff057e24 */ /* 0x000fca00080e06ff */
[----:B------:R-:W2:Y:S04]  /*0160*/  LDG.E.U8 R7, desc[UR10][R4.64] ;  /* 0x0000000a04077981 */ /* 0x000ea8000c1e1100 */
[----:B------:R-:W3:Y:S04]  /*0170*/  LDG.E.U8 R10, desc[UR10][R4.64+0x100] ;  /* 0x0001000a040a7981 */ /* 0x000ee8000c1e1100 */
[----:B------:R-:W4:Y:S04]  /*0180*/  LDG.E.U8 R12, desc[UR10][R4.64+0x200] ;  /* 0x0002000a040c7981 */ /* 0x000f28000c1e1100 */
[----:B------:R-:W5:Y:S01]  /*0190*/  LDG.E.U8 R14, desc[UR10][R4.64+0x300] ;  /* 0x0003000a040e7981 */ /* 0x000f62000c1e1100 */
[----:B------:R-:W-:-:S02]  /*01a0*/  VIADD R8, R6, 0x910 ;  /* 0x0000091006087836 */ /* 0x000fc40000000000 */
[C---:B------:R-:W-:Y:S02]  /*01b0*/  VIADD R11, R6.reuse, 0xa10 ;  /* 0x00000a10060b7836 */ /* 0x040fe40000000000 */
[C---:B------:R-:W-:Y:S01]  /*01c0*/  VIADD R13, R6.reuse, 0xb10 ;  /* 0x00000b10060d7836 */ /* 0x040fe20000000000 */
[C---:B------:R-:W-:Y:S01]  /*01d0*/  LEA R9, R15.reuse, R8, 0x18 ;  /* 0x000000080f097211 */ /* 0x040fe200078ec0ff */
[----:B------:R-:W-:Y:S01]  /*01e0*/  VIADD R6, R6, 0xc10 ;  /* 0x00000c1006067836 */ /* 0x000fe20000000000 */
[C---:B------:R-:W-:Y:S02]  /*01f0*/  LEA R11, R15.reuse, R11, 0x18 ;  /* 0x0000000b0f0b7211 */ /* 0x040fe400078ec0ff */
[C---:B------:R-:W-:Y:S02]  /*0200*/  LEA R13, R15.reuse, R13, 0x18 ;  /* 0x0000000d0f0d7211 */ /* 0x040fe400078ec0ff */
[----:B------:R-:W-:Y:S01]  /*0210*/  LEA R15, R15, R6, 0x18 ;  /* 0x000000060f0f7211 */ /* 0x000fe200078ec0ff */
[----:B------:R-:W-:-:S02]  /*0220*/  IMAD.IADD R6, R9, 0x1, R0 ;  /* 0x0000000109067824 */ /* 0x000fc400078e0200 */
[--C-:B------:R-:W-:Y:S02]  /*0230*/  IMAD.IADD R11, R11, 0x1, R0.reuse ;  /* 0x000000010b0b7824 */ /* 0x100fe400078e0200 */
[--C-:B------:R-:W-:Y:S02]  /*0240*/  IMAD.IADD R13, R13, 0x1, R0.reuse ;  /* 0x000000010d0d7824 */ /* 0x100fe400078e0200 */
[----:B------:R-:W-:Y:S01]  /*0250*/  IMAD.IADD R15, R15, 0x1, R0 ;  /* 0x000000010f0f7824 */ /* 0x000fe200078e0200 */
[----:B--2---:R2:W-:Y:S04]  /*0260*/  STS.U8 [R6], R7 ;  /* 0x0000000706007388 */ /* 0x0045e80000000000 */
[----:B---3--:R2:W-:Y:S04]  /*0270*/  STS.U8 [R11], R10 ;  /* 0x0000000a0b007388 */ /* 0x0085e80000000000 */
[----:B----4-:R2:W-:Y:S04]  /*0280*/  STS.U8 [R13], R12 ;  /* 0x0000000c0d007388 */ /* 0x0105e80000000000 */
[----:B-----5:R2:W-:Y:S02]  /*0290*/  STS.U8 [R15], R14 ;  /* 0x0000000e0f007388 */ /* 0x0205e40000000000 */
.L_x_1:
[----:B------:R-:W-:Y:S05]  /*02a0*/  BSYNC.RECONVERGENT B0 ;  /* 0x0000000000007941 */ /* 0x000fea0003800200 */
.L_x_0:
[----:B------:R-:W3:Y:S02]  /*02b0*/  LDCU UR4, c[0x0][0x360] ;  /* 0x00006c00ff0477ac */ /* 0x000ee40008000800 */
[----:B---3--:R-:W-:-:S04]  /*02c0*/  IMAD R5, R17, UR4, R0 ;  /* 0x0000000411057c24 */ /* 0x008fc8000f8e0200 */
[----:B-1----:R-:W-:-:S05]  /*02d0*/  IMAD.WIDE.U32 R2, R5, 0x4, R2 ;  /* 0x0000000405027825 */ /* 0x002fca00078e0002 */
[----:B------:R-:W3:Y:S04]  /*02e0*/  LDG.E.U8 R5, desc[UR10][R2.64] ;  /* 0x0000000a02057981 */ /* 0x000ee8000c1e1100 */
[----:B--2---:R-:W2:Y:S04]  /*02f0*/  LDG.E.U8 R6, desc[UR10][R2.64+0x1] ;  /* 0x0000010a02067981 */ /* 0x004ea8000c1e1100 */
[----:B0-----:R-:W4:Y:S04]  /*0300*/  LDG.E.U8 R7, desc[UR10][R2.64+0x2] ;  /* 0x0000020a02077981 */ /* 0x001f28000c1e1100 */
[----:B------:R-:W5:Y:S01]  /*0310*/  LDG.E.U8 R8, desc[UR10][R2.64+0x3] ;  /* 0x0000030a02087981 */ /* 0x000f62000c1e1100 */
[----:B------:R-:W0:Y:S01]  /*0320*/  S2UR UR5, SR_CgaCtaId ;  /* 0x00000000000579c3 */ /* 0x000e220000008800 */
[----:B------:R-:W-:Y:S01]  /*0330*/  UMOV UR4, 0x400 ;  /* 0x0000040000047882 */ /* 0x000fe20000000000 */
[----:B------:R-:W-:Y:S01]  /*0340*/  IMAD.SHL.U32 R0, R0, 0x4, RZ ;  /* 0x0000000400007824 */ /* 0x000fe200078e00ff */
[----:B------:R-:W-:Y:S01]  /*0350*/  UIADD3 UR6, UPT, UPT, UR4, 0x910, URZ ;  /* 0x0000091004067890 */ /* 0x000fe2000fffe0ff */
[----:B------:R-:W-:Y:S01]  /*0360*/  BSSY.RECONVERGENT B0, `(.L_x_2) ;  /* 0x00000a0000007945 */ /* 0x000fe20003800200 */
[----:B------:R-:W-:-:S02]  /*0370*/  UIADD3 UR7, UPT, UPT, UR4, 0xa10, URZ ;  /* 0x00000a1004077890 */ /* 0x000fc4000fffe0ff */
[----:B------:R-:W-:Y:S01]  /*0380*/  LOP3.LUT R4, R0, 0xc, RZ, 0xc0, !PT ;  /* 0x0000000c00047812 */ /* 0x000fe200078ec0ff */
[----:B------:R-:W-:Y:S02]  /*0390*/  UIADD3 UR8, UPT, UPT, UR4, 0xb10, URZ ;  /* 0x00000b1004087890 */ /* 0x000fe4000fffe0ff */
[----:B------:R-:W-:Y:S02]  /*03a0*/  UIADD3 UR9, UPT, UPT, UR4, 0xc10, URZ ;  /* 0x00000c1004097890 */ /* 0x000fe4000fffe0ff */
[----:B0-----:R-:W-:Y:S01]  /*03b0*/  ULEA UR12, UR5, UR4, 0x18 ;  /* 0x00000004050c7291 */ /* 0x001fe2000f8ec0ff */
[----:B------:R-:W-:Y:S01]  /*03c0*/  BAR.SYNC.DEFER_BLOCKING 0x0 ;  /* 0x0000000000007b1d */ /* 0x000fe20000010000 */
[----:B------:R-:W-:Y:S02]  /*03d0*/  ULEA UR6, UR5, UR6, 0x18 ;  /* 0x0000000605067291 */ /* 0x000fe4000f8ec0ff */
[----:B------:R-:W-:Y:S02]  /*03e0*/  ULEA UR7, UR5, UR7, 0x18 ;  /* 0x0000000705077291 */ /* 0x000fe4000f8ec0ff */
[----:B------:R-:W-:-:S02]  /*03f0*/  ULEA UR8, UR5, UR8, 0x18 ;  /* 0x0000000805087291 */ /* 0x000fc4000f8ec0ff */
[----:B------:R-:W-:Y:S02]  /*0400*/  ULEA UR9, UR5, UR9, 0x18 ;  /* 0x0000000905097291 */ /* 0x000fe4000f8ec0ff */
[----:B------:R-:W-:-:S04]  /*0410*/  UIADD3 UR4, UPT, UPT, UR4, 0x110, URZ ;  /* 0x0000011004047890 */ /* 0x000fc8000fffe0ff */
[----:B------:R-:W-:Y:S01]  /*0420*/  ULEA UR4, UR5, UR4, 0x18 ;  /* 0x0000000405047291 */ /* 0x000fe2000f8ec0ff */
[----:B------:R-:W3:Y:S04]  /*0430*/  LDS.U8 R10, [R4+UR12] ;  /* 0x0000000c040a7984 */ /* 0x000ee80008000000 */
[----:B------:R-:W2:Y:S04]  /*0440*/  LDS.U8 R9, [R4+UR12+0x1] ;  /* 0x0000010c04097984 */ /* 0x000ea80008000000 */
[----:B------:R-:W4:Y:S04]  /*0450*/  LDS.U8 R12, [R4+UR12+0x2] ;  /* 0x0000020c040c7984 */ /* 0x000f280008000000 */
[----:B------:R-:W5:Y:S01]  /*0460*/  LDS.U8 R11, [R4+UR12+0x3] ;  /* 0x0000030c040b7984 */ /* 0x000f620008000000 */
[----:B---3--:R-:W-:-:S02]  /*0470*/  LOP3.LUT R10, R10, 0xff, R5, 0x48, !PT ;  /* 0x000000ff0a0a7812 */ /* 0x008fc400078e4805 */
[----:B------:R-:W-:Y:S02]  /*0480*/  LOP3.LUT R5, R0, 0xff0, RZ, 0xc0, !PT ;  /* 0x00000ff000057812 */ /* 0x000fe400078ec0ff */
[----:B--2---:R-:W-:Y:S02]  /*0490*/  LOP3.LUT R13, R9, 0xff, R6, 0x48, !PT ;  /* 0x000000ff090d7812 */ /* 0x004fe400078e4806 */
[----:B------:R-:W0:Y:S01]  /*04a0*/  LDS.U8 R9, [R10+UR6] ;  /* 0x000000060a097984 */ /* 0x000e220008000000 */
[----:B----4-:R-:W-:Y:S01]  /*04b0*/  LOP3.LUT R12, R12, 0xff, R7, 0x48, !PT ;  /* 0x000000ff0c0c7812 */ /* 0x010fe200078e4807 */
[----:B------:R-:W-:Y:S02]  /*04c0*/  VIADD R7, R5, UR4 ;  /* 0x0000000405077c36 */ /* 0x000fe40008000000 */
[----:B------:R-:W1:Y:S01]  /*04d0*/  LDS.U8 R13, [R13+UR7] ;  /* 0x000000070d0d7984 */ /* 0x000e620008000000 */
[----:B-----5:R-:W-:Y:S01]  /*04e0*/  LOP3.LUT R8, R11, 0xff, R8, 0x48, !PT ;  /* 0x000000ff0b087812 */ /* 0x020fe200078e4808 */
[----:B------:R-:W-:-:S02]  /*04f0*/  IMAD.IADD R6, R4, 0x1, R7 ;  /* 0x0000000104067824 */ /* 0x000fc400078e0207 */
[----:B------:R-:W2:Y:S01]  /*0500*/  LDS.U8 R11, [R12+UR8] ;  /* 0x000000080c0b7984 */ /* 0x000ea20008000000 */
[----:B------:R-:W-:-:S03]  /*0510*/  SHF.R.U32.HI R7, RZ, 0x2, R4 ;  /* 0x00000002ff077819 */ /* 0x000fc60000011604 */
[----:B------:R-:W3:Y:S01]  /*0520*/  LDS.U8 R15, [R8+UR9] ;  /* 0x00000009080f7984 */ /* 0x000ee20008000000 */
[----:B------:R-:W-:-:S03]  /*0530*/  ISETP.GT.AND P0, PT, R7, 0x1, PT ;  /* 0x000000010700780c */ /* 0x000fc60003f04270 */
[----:B0-----:R0:W-:Y:S04]  /*0540*/  STS.U8 [R0+UR4], R9 ;  /* 0x0000000900007988 */ /* 0x0011e80008000004 */
[----:B-1----:R0:W-:Y:S04]  /*0550*/  STS.U8 [R6+0x1], R13 ;  /* 0x0000010d06007388 */ /* 0x0021e80000000000 */
[----:B--2---:R0:W-:Y:S04]  /*0560*/  STS.U8 [R6+0x2], R11 ;  /* 0x0000020b06007388 */ /* 0x0041e80000000000 */
[----:B---3--:R0:W-:Y:S01]  /*0570*/  STS.U8 [R6+0x3], R15 ;  /* 0x0000030f06007388 */ /* 0x0081e20000000000 */
[----:B------:R-:W-:Y:S06]  /*0580*/  BAR.SYNC.DEFER_BLOCKING 0x0 ;  /* 0x0000000000007b1d */ /* 0x000fec0000010000 */
[----:B------:R-:W-:Y:S05]  /*0590*/  @P0 BRA `(.L_x_3) ;  /* 0x0000000000fc0947 */ /* 0x000fea0003800000 */
[----:B------:R-:W-:-:S13]  /*05a0*/  ISETP.NE.AND P1, PT, R7, RZ, PT ;  /* 0x000000ff0700720c */ /* 0x000fda0003f25270 */
[----:B------:R-:W-:Y:S05]  /*05b0*/  @!P1 BRA `(.L_x_4) ;  /* 0x0000000000789947 */ /* 0x000fea0003800000 */
[----:B------:R-:W-:Y:S04]  /*05c0*/  LDS.U8 R18, [R5+UR4] ;  /* 0x0000000405127984 */ /* 0x000fe80008000000 */
[----:B------:R-:W1:Y:S04]  /*05d0*/  LDS.U8 R19, [R5+UR4+0x2] ;  /* 0x0000020405137984 */ /* 0x000e680008000000 */
[----:B------:R-:W-:Y:S04]  /*05e0*/  LDS.U8 R20, [R5+UR4+0x5] ;  /* 0x0000050405147984 */ /* 0x000fe80008000000 */
[----:B------:R-:W2:Y:S04]  /*05f0*/  LDS.U8 R8, [R5+UR4+0x8] ;  /* 0x0000080405087984 */ /* 0x000ea80008000000 */
[----:B------:R-:W-:Y:S04]  /*0600*/  LDS.U8 R24, [R5+UR4+0x9] ;  /* 0x0000090405187984 */ /* 0x000fe80008000000 */
[----:B------:R-:W3:Y:S04]  /*0610*/  LDS.U8 R23, [R5+UR4+0x7] ;  /* 0x0000070405177984 */ /* 0x000ee80008000000 */
[----:B------:R-:W-:Y:S04]  /*0620*/  LDS.U8 R10, [R5+UR4+0x1] ;  /* 0x00000104050a7984 */ /* 0x000fe80008000000 */
[----:B0-----:R-:W-:Y:S04]  /*0630*/  LDS.U8 R9, [R5+UR4+0x3] ;  /* 0x0000030405097984 */ /* 0x001fe80008000000 */
[----:B------:R-:W0:Y:S04]  /*0640*/  LDS.U8 R21, [R5+UR4+0x4] ;  /* 0x0000040405157984 */ /* 0x000e280008000000 */
[----:B------:R-:W-:Y:S04]  /*0650*/  LDS.U8 R13, [R5+UR4+0xb] ;  /* 0x00000b04050d7984 */ /* 0x000fe80008000000 */
[----:B------:R-:W4:Y:S04]  /*0660*/  LDS.U8 R16, [R5+UR4+0xe] ;  /* 0x00000e0405107984 */ /* 0x000f280008000000 */
[----:B------:R-:W5:Y:S01]  /*0670*/  LDS.U8 R15, [R5+UR4+0xa] ;  /* 0x00000a04050f7984 */ /* 0x000f620008000000 */
[----:B-1----:R-:W-:-:S03]  /*0680*/  LOP3.LUT R19, R19, R18, RZ, 0x3c, !PT ;  /* 0x0000001213137212 */ /* 0x002fc600078e3cff */
[----:B------:R-:W1:Y:S04]  /*0690*/  LDS.U8 R12, [R5+UR4+0xc] ;  /* 0x00000c04050c7984 */ /* 0x000e680008000000 */
[----:B------:R-:W1:Y:S01]  /*06a0*/  LDS.U8 R17, [R5+UR4+0xf] ;  /* 0x00000f0405117984 */ /* 0x000e620008000000 */
[----:B--2---:R-:W-:-:S03]  /*06b0*/  LOP3.LUT R20, R8, R19, R20, 0x96, !PT ;  /* 0x0000001308147212 */ /* 0x004fc600078e9614 */
[----:B------:R-:W2:Y:S04]  /*06c0*/  LDS.U8 R14, [R5+UR4+0xd] ;  /* 0x00000d04050e7984 */ /* 0x000ea80008000000 */
[----:B------:R0:W2:Y:S01]  /*06d0*/  LDS.U8 R11, [R5+UR4+0x6] ;  /* 0x00000604050b7984 */ /* 0x0000a20008000000 */
[----:B---3--:R-:W-:Y:S02]  /*06e0*/  LOP3.LUT R23, R24, R19, R23, 0x96, !PT ;  /* 0x0000001318177212 */ /* 0x008fe400078e9617 */
[----:B0-----:R-:W-:Y:S02]  /*06f0*/  LOP3.LUT R22, R9, R10, R21, 0x96, !PT ;  /* 0x0000000a09167212 */ /* 0x001fe400078e9615 */
[----:B----4-:R-:W-:Y:S02]  /*0700*/  LOP3.LUT R18, R16, R20, R13, 0x96, !PT ;  /* 0x0000001410127212 */ /* 0x010fe400078e960d */
[----:B-----5:R-:W-:-:S02]  /*0710*/  LOP3.LUT R22, R15, R22, R24, 0x96, !PT ;  /* 0x000000160f167212 */ /* 0x020fc400078e9618 */
[--C-:B-1----:R-:W-:Y:S02]  /*0720*/  LOP3.LUT R23, R12, R23, R15.reuse, 0x96, !PT ;  /* 0x000000170c177212 */ /* 0x102fe400078e960f */
[----:B------:R-:W-:Y:S02]  /*0730*/  LOP3.LUT R18, R18, R17, RZ, 0x3c, !PT ;  /* 0x0000001112127212 */ /* 0x000fe400078e3cff */
[----:B------:R-:W-:Y:S02]  /*0740*/  LOP3.LUT R16, R17, R22, R16, 0x96, !PT ;  /* 0x0000001611107212 */ /* 0x000fe400078e9610 */
[----:B--2---:R-:W-:Y:S02]  /*0750*/  LOP3.LUT R23, R23, R14, RZ, 0x3c, !PT ;  /* 0x0000000e17177212 */ /* 0x004fe400078e3cff */
[----:B------:R-:W-:Y:S02]  /*0760*/  PRMT R15, R14, 0x7610, R15 ;  /* 0x000076100e0f7816 */ /* 0x000fe4000000000f */
[----:B------:R-:W-:-:S02]  /*0770*/  PRMT R17, R18, 0x7610, R17 ;  /* 0x0000761012117816 */ /* 0x000fc40000000011 */
[----:B------:R-:W-:Y:S01]  /*0780*/  PRMT R14, R23, 0x7610, R14 ;  /* 0x00007610170e7816 */ /* 0x000fe2000000000e */
[----:B------:R-:W-:Y:S06]  /*0790*/  BRA `(.L_x_5) ;  /* 0x0000000400707947 */ /* 0x000fec0003800000 */
.L_x_4:
[----:B------:R-:W-:Y:S04]  /*07a0*/  LDS.U8 R20, [R5+UR4+0x4] ;  /* 0x0000040405147984 */ /* 0x000fe80008000000 */
[----:B------:R-:W-:Y:S04]  /*07b0*/  LDS.U8 R21, [R5+UR4+0x6] ;  /* 0x0000060405157984 */ /* 0x000fe80008000000 */
[----:B------:R-:W-:Y:S04]  /*07c0*/  LDS.U8 R18, [R5+UR4+0x2] ;  /* 0x0000020405127984 */ /* 0x000fe80008000000 */
[----:B------:R-:W-:Y:S04]  /*07d0*/  LDS.U8 R12, [R5+UR4+0x5] ;  /* 0x00000504050c7984 */ /* 0x000fe80008000000 */
[----:B0-----:R-:W0:Y:S04]  /*07e0*/  LDS.U8 R11, [R5+UR4+0x7] ;  /* 0x00000704050b7984 */ /* 0x001e280008000000 */
[----:B------:R-:W1:Y:S04]  /*07f0*/  LDS.U8 R19, [R5+UR4+0x1] ;  /* 0x0000010405137984 */ /* 0x000e680008000000 */
[----:B------:R-:W2:Y:S04]  /*0800*/  LDS.U8 R17, [R5+UR4+0x3] ;  /* 0x0000030405117984 */ /* 0x000ea80008000000 */
[----:B------:R-:W-:Y:S04]  /*0810*/  LDS.U8 R22, [R5+UR4+0x8] ;  /* 0x0000080405167984 */ /* 0x000fe80008000000 */
[----:B------:R-:W3:Y:S04]  /*0820*/  LDS.U8 R23, [R5+UR4+0x9] ;  /* 0x0000090405177984 */ /* 0x000ee80008000000 */
[----:B------:R-:W-:Y:S04]  /*0830*/  LDS.U8 R8, [R5+UR4+0xa] ;  /* 0x00000a0405087984 */ /* 0x000fe80008000000 */
[----:B------:R-:W4:Y:S04]  /*0840*/  LDS.U8 R13, [R5+UR4+0xb] ;  /* 0x00000b04050d7984 */ /* 0x000f280008000000 */
[----:B------:R-:W-:Y:S04]  /*0850*/  LDS.U8 R9, [R5+UR4+0xc] ;  /* 0x00000c0405097984 */ /* 0x000fe80008000000 */
[----:B------:R-:W5:Y:S04]  /*0860*/  LDS.U8 R16, [R5+UR4+0xf] ;  /* 0x00000f0405107984 */ /* 0x000f680008000000 */
[----:B------:R-:W5:Y:S04]  /*0870*/  LDS.U8 R15, [R5+UR4+0xd] ;  /* 0x00000d04050f7984 */ /* 0x000f680008000000 */
[----:B------:R-:W5:Y:S01]  /*0880*/  LDS.U8 R14, [R5+UR4+0xe] ;  /* 0x00000e04050e7984 */ /* 0x000f620008000000 */
[----:B0-----:R-:W-:-:S03]  /*0890*/  LOP3.LUT R18, R11, R12, R18, 0x96, !PT ;  /* 0x0000000c0b127212 */ /* 0x001fc600078e9612 */
[----:B------:R0:W0:Y:S01]  /*08a0*/  LDS.U8 R10, [R5+UR4] ;  /* 0x00000004050a7984 */ /* 0x0000220008000000 */
[CC--:B-1----:R-:W-:Y:S02]  /*08b0*/  LOP3.LUT R19, R21.reuse, R20.reuse, R19, 0x96, !PT ;  /* 0x0000001415137212 */ /* 0x0c2fe400078e9613 */
[----:B--2---:R-:W-:Y:S02]  /*08c0*/  LOP3.LUT R17, R21, R20, R17, 0x96, !PT ;  /* 0x0000001415117212 */ /* 0x004fe400078e9611 */
[C-C-:B---3--:R-:W-:Y:S02]  /*08d0*/  LOP3.LUT R18, R23.reuse, R18, R22.reuse, 0x96, !PT ;  /* 0x0000001217127212 */ /* 0x148fe400078e9616 */
[----:B------:R-:W-:Y:S02]  /*08e0*/  LOP3.LUT R17, R23, R17, R22, 0x96, !PT ;  /* 0x0000001117117212 */ /* 0x000fe400078e9616 */
[----:B----4-:R-:W-:Y:S02]  /*08f0*/  LOP3.LUT R19, R13, R19, R8, 0x96, !PT ;  /* 0x000000130d137212 */ /* 0x010fe400078e9608 */
[----:B-----5:R-:W-:-:S02]  /*0900*/  LOP3.LUT R18, R16, R18, R9, 0x96, !PT ;  /* 0x0000001210127212 */ /* 0x020fc400078e9609 */
[--C-:B------:R-:W-:Y:S02]  /*0910*/  LOP3.LUT R19, R16, R19, R9.reuse, 0x96, !PT ;  /* 0x0000001310137212 */ /* 0x100fe400078e9609 */
[----:B------:R-:W-:Y:S02]  /*0920*/  PRMT R9, R12, 0x7610, R9 ;  /* 0x000076100c097816 */ /* 0x000fe40000000009 */
[----:B------:R-:W-:Y:S02]  /*0930*/  PRMT R12, R15, 0x7610, R12 ;  /* 0x000076100f0c7816 */ /* 0x000fe4000000000c */
[C-C-:B------:R-:W-:Y:S02]  /*0940*/  LOP3.LUT R17, R14.reuse, R17, R15.reuse, 0x96, !PT ;  /* 0x000000110e117212 */ /* 0x140fe400078e960f */
[----:B------:R-:W-:Y:S02]  /*0950*/  PRMT R15, R14, 0x7610, R15 ;  /* 0x000076100e0f7816 */ /* 0x000fe4000000000f */
[----:B------:R-:W-:-:S02]  /*0960*/  PRMT R16, R18, 0x7610, R16 ;  /* 0x0000761012107816 */ /* 0x000fc40000000010 */
[----:B------:R-:W-:Y:S01]  /*0970*/  PRMT R14, R19, 0x7610, R14 ;  /* 0x00007610130e7816 */ /* 0x000fe2000000000e */
[----:B0-----:R-:W-:Y:S06]  /*0980*/  BRA `(.L_x_5) ;  /* 0x0000000000f47947 */ /* 0x001fec0003800000 */
.L_x_3:
[----:B------:R-:W-:-:S13]  /*0990*/  ISETP.NE.AND P1, PT, R7, 0x2, PT ;  /* 0x000000020700780c */ /* 0x000fda0003f25270 */
[----:B------:R-:W-:Y:S05]  /*09a0*/  @!P1 BRA `(.L_x_6) ;  /* 0x0000000000749947 */ /* 0x000fea0003800000 */
[----:B------:R-:W-:Y:S04]  /*09b0*/  LDS.U8 R18, [R5+UR4] ;  /* 0x0000000405127984 */ /* 0x000fe80008000000 */
[----:B------:R-:W1:Y:S04]  /*09c0*/  LDS.U8 R19, [R5+UR4+0x3] ;  /* 0x0000030405137984 */ /* 0x000e680008000000 */
[----:B------:R-:W-:Y:S04]  /*09d0*/  LDS.U8 R10, [R5+UR4+0x1] ;  /* 0x00000104050a7984 */ /* 0x000fe80008000000 */
[----:B0-----:R-:W-:Y:S04]  /*09e0*/  LDS.U8 R9, [R5+UR4+0x2] ;  /* 0x0000020405097984 */ /* 0x001fe80008000000 */
[----:B------:R-:W0:Y:S04]  /*09f0*/  LDS.U8 R17, [R5+UR4+0xc] ;  /* 0x00000c0405117984 */ /* 0x000e280008000000 */
[----:B------:R-:W-:Y:S04]  /*0a00*/  LDS.U8 R11, [R5+UR4+0x4] ;  /* 0x00000404050b7984 */ /* 0x000fe80008000000 */
[----:B------:R-:W2:Y:S04]  /*0a10*/  LDS.U8 R23, [R5+UR4+0xe] ;  /* 0x00000e0405177984 */ /* 0x000ea80008000000 */
[----:B------:R-:W-:Y:S04]  /*0a20*/  LDS.U8 R21, [R5+UR4+0x6] ;  /* 0x0000060405157984 */ /* 0x000fe80008000000 */
[----:B------:R-:W3:Y:S04]  /*0a30*/  LDS.U8 R14, [R5+UR4+0x7] ;  /* 0x00000704050e7984 */ /* 0x000ee80008000000 */
[----:B------:R-:W-:Y:S04]  /*0a40*/  LDS.U8 R20, [R5+UR4+0x9] ;  /* 0x0000090405147984 */ /* 0x000fe80008000000 */
[----:B------:R-:W4:Y:S04]  /*0a50*/  LDS.U8 R8, [R5+UR4+0x5] ;  /* 0x0000050405087984 */ /* 0x000f280008000000 */
[----:B------:R-:W5:Y:S01]  /*0a60*/  LDS.U8 R22, [R5+UR4+0xd] ;  /* 0x00000d0405167984 */ /* 0x000f620008000000 */
[----:B-1----:R-:W-:-:S03]  /*0a70*/  LOP3.LUT R18, R19, R18, RZ, 0x3c, !PT ;  /* 0x0000001213127212 */ /* 0x002fc600078e3cff */
[----:B------:R-:W1:Y:S04]  /*0a80*/  LDS.U8 R16, [R5+UR4+0xb] ;  /* 0x00000b0405107984 */ /* 0x000e680008000000 */
[----:B------:R-:W1:Y:S04]  /*0a90*/  LDS.U8 R13, [R5+UR4+0x8] ;  /* 0x00000804050d7984 */ /* 0x000e680008000000 */
[----:B------:R-:W1:Y:S01]  /*0aa0*/  LDS.U8 R12, [R5+UR4+0xa] ;  /* 0x00000a04050c7984 */ /* 0x000e620008000000 */
[----:B0-----:R-:W-:-:S03]  /*0ab0*/  LOP3.LUT R17, R9, R10, R17, 0x96, !PT ;  /* 0x0000000a09117212 */ /* 0x001fc600078e9611 */
[----:B------:R0:W0:Y:S01]  /*0ac0*/  LDS.U8 R15, [R5+UR4+0xf] ;  /* 0x00000f04050f7984 */ /* 0x0000220008000000 */
[----:B--2---:R-:W-:Y:S02]  /*0ad0*/  LOP3.LUT R19, R18, R11, R23, 0x96, !PT ;  /* 0x0000000b12137212 */ /* 0x004fe400078e9617 */
[----:B---3--:R-:W-:Y:S02]  /*0ae0*/  LOP3.LUT R17, R14, R17, R21, 0x96, !PT ;  /* 0x000000110e117212 */ /* 0x008fe400078e9615 */
[----:B----4-:R-:W-:Y:S02]  /*0af0*/  LOP3.LUT R19, R20, R19, R8, 0x96, !PT ;  /* 0x0000001314137212 */ /* 0x010fe400078e9608 */
[----:B-----5:R-:W-:Y:S02]  /*0b00*/  LOP3.LUT R18, R18, R21, R22, 0x96, !PT ;  /* 0x0000001512127212 */ /* 0x020fe400078e9616 */
[----:B-1----:R-:W-:Y:S02]  /*0b10*/  LOP3.LUT R17, R16, R17, R20, 0x96, !PT ;  /* 0x0000001110117212 */ /* 0x002fe400078e9614 */
[----:B------:R-:W-:-:S02]  /*0b20*/  LOP3.LUT R16, R19, R16, RZ, 0x3c, !PT ;  /* 0x0000001013107212 */ /* 0x000fc400078e3cff */
[--C-:B------:R-:W-:Y:S02]  /*0b30*/  LOP3.LUT R19, R13, R18, R14.reuse, 0x96, !PT ;  /* 0x000000120d137212 */ /* 0x100fe400078e960e */
[----:B------:R-:W-:Y:S02]  /*0b40*/  PRMT R14, R16, 0x7610, R14 ;  /* 0x00007610100e7816 */ /* 0x000fe4000000000e */
[----:B------:R-:W-:-:S04]  /*0b50*/  LOP3.LUT R19, R19, R12, RZ, 0x3c, !PT ;  /* 0x0000000c13137212 */ /* 0x000fc800078e3cff */
[----:B------:R-:W-:Y:S01]  /*0b60*/  PRMT R16, R19, 0x7610, R16 ;  /* 0x0000761013107816 */ /* 0x000fe20000000010 */
[----:B0-----:R-:W-:Y:S06]  /*0b70*/  BRA `(.L_x_5) ;  /* 0x0000000000787947 */ /* 0x001fec0003800000 */
.L_x_6:
[----:B------:R-:W-:Y:S04]  /*0b80*/  LDS.U8 R18, [R5+UR4] ;  /* 0x0000000405127984 */ /* 0x000fe80008000000 */
[----:B------:R-:W1:Y:S04]  /*0b90*/  LDS.U8 R17, [R5+UR4+0x1] ;  /* 0x0000010405117984 */ /* 0x000e680008000000 */
[----:B0-----:R-:W-:Y:S04]  /*0ba0*/  LDS.U8 R11, [R5+UR4+0x4] ;  /* 0x00000404050b7984 */ /* 0x001fe80008000000 */
[----:B------:R-:W0:Y:S04]  /*0bb0*/  LDS.U8 R19, [R5+UR4+0xa] ;  /* 0x00000a0405137984 */ /* 0x000e280008000000 */
[----:B------:R-:W-:Y:S04]  /*0bc0*/  LDS.U8 R21, [R5+UR4+0x5] ;  /* 0x0000050405157984 */ /* 0x000fe80008000000 */
[----:B------:R-:W-:Y:S04]  /*0bd0*/  LDS.U8 R10, [R5+UR4+0x2] ;  /* 0x00000204050a7984 */ /* 0x000fe80008000000 */
[----:B------:R-:W-:Y:S04]  /*0be0*/  LDS.U8 R9, [R5+UR4+0x3] ;  /* 0x0000030405097984 */ /* 0x000fe80008000000 */
[----:B------:R-:W2:Y:S04]  /*0bf0*/  LDS.U8 R20, [R5+UR4+0x8] ;  /* 0x0000080405147984 */ /* 0x000ea80008000000 */
[----:B------:R-:W3:Y:S04]  /*0c00*/  LDS.U8 R23, [R5+UR4+0xb] ;  /* 0x00000b0405177984 */ /* 0x000ee80008000000 */
[----:B------:R-:W4:Y:S04]  /*0c10*/  LDS.U8 R22, [R5+UR4+0x6] ;  /* 0x0000060405167984 */ /* 0x000f280008000000 */
[----:B------:R-:W-:Y:S04]  /*0c20*/  LDS.U8 R8, [R5+UR4+0x7] ;  /* 0x0000070405087984 */ /* 0x000fe80008000000 */
[----:B------:R-:W5:Y:S01]  /*0c30*/  LDS.U8 R16, [R5+UR4+0xd] ;  /* 0x00000d0405107984 */ /* 0x000f620008000000 */
[----:B-1----:R-:W-:-:S03]  /*0c40*/  LOP3.LUT R18, R17, R18, RZ, 0x3c, !PT ;  /* 0x0000001211127212 */ /* 0x002fc600078e3cff */
[----:B------:R-:W1:Y:S04]  /*0c50*/  LDS.U8 R12, [R5+UR4+0xc] ;  /* 0x00000c04050c7984 */ /* 0x000e680008000000 */
[----:B------:R-:W1:Y:S01]  /*0c60*/  LDS.U8 R15, [R5+UR4+0xf] ;  /* 0x00000f04050f7984 */ /* 0x000e620008000000 */
[----:B0-----:R-:W-:-:S03]  /*0c70*/  LOP3.LUT R17, R18, R11, R19, 0x96, !PT ;  /* 0x0000000b12117212 */ /* 0x001fc600078e9613 */
[----:B------:R-:W0:Y:S04]  /*0c80*/  LDS.U8 R14, [R5+UR4+0xe] ;  /* 0x00000e04050e7984 */ /* 0x000e280008000000 */
[----:B------:R0:W0:Y:S01]  /*0c90*/  LDS.U8 R13, [R5+UR4+0x9] ;  /* 0x00000904050d7984 */ /* 0x0000220008000000 */
[----:B--2---:R-:W-:Y:S02]  /*0ca0*/  LOP3.LUT R20, R9, R10, R20, 0x96, !PT ;  /* 0x0000000a09147212 */ /* 0x004fe400078e9614 */
[----:B---3--:R-:W-:Y:S02]  /*0cb0*/  LOP3.LUT R19, R18, R21, R23, 0x96, !PT ;  /* 0x0000001512137212 */ /* 0x008fe400078e9617 */
[----:B----4-:R-:W-:Y:S02]  /*0cc0*/  LOP3.LUT R20, R22, R20, R21, 0x96, !PT ;  /* 0x0000001416147212 */ /* 0x010fe400078e9615 */
[----:B-----5:R-:W-:-:S02]  /*0cd0*/  LOP3.LUT R18, R16, R17, R8, 0x96, !PT ;  /* 0x0000001110127212 */ /* 0x020fc400078e9608 */
[----:B-1----:R-:W-:Y:S02]  /*0ce0*/  LOP3.LUT R19, R12, R19, R22, 0x96, !PT ;  /* 0x000000130c137212 */ /* 0x002fe400078e9616 */
[----:B------:R-:W-:Y:S02]  /*0cf0*/  LOP3.LUT R20, R15, R20, R16, 0x96, !PT ;  /* 0x000000140f147212 */ /* 0x000fe400078e9610 */
[----:B------:R-:W-:Y:S02]  /*0d00*/  LOP3.LUT R18, R18, R15, RZ, 0x3c, !PT ;  /* 0x0000000f12127212 */ /* 0x000fe400078e3cff */
[----:B0-----:R-:W-:Y:S02]  /*0d10*/  LOP3.LUT R19, R19, R14, RZ, 0x3c, !PT ;  /* 0x0000000e13137212 */ /* 0x001fe400078e3cff */
[----:B------:R-:W-:Y:S02]  /*0d20*/  PRMT R15, R14, 0x7610, R15 ;  /* 0x000076100e0f7816 */ /* 0x000fe4000000000f */
[----:B------:R-:W-:-:S02]  /*0d30*/  PRMT R14, R20, 0x7610, R14 ;  /* 0x00007610140e7816 */ /* 0x000fc4000000000e */
[----:B------:R-:W-:Y:S02]  /*0d40*/  PRMT R17, R18, 0x7610, R17 ;  /* 0x0000761012117816 */ /* 0x000fe40000000011 */
[----:B------:R-:W-:-:S07]  /*0d50*/  PRMT R16, R19, 0x7610, R16 ;  /* 0x0000761013107816 */ /* 0x000fce0000000010 */
.L_x_5:
[----:B------:R-:W-:Y:S05]  /*0d60*/  BSYNC.RECONVERGENT B0 ;  /* 0x0000000000007941 */ /* 0x000fea0003800200 */
.L_x_2:
[----:B------:R-:W-:Y:S01]  /*0d70*/  BAR.SYNC.DEFER_BLOCKING 0x0 ;  /* 0x0000000000007b1d */ /* 0x000fe20000010000 */
[----:B------:R-:W-:-:S04]  /*0d80*/  LOP3.LUT R9, R11, R9, R10, 0x96, !PT ;  /* 0x000000090b097212 */ /* 0x000fc800078e960a */
[----:B------:R-:W-:Y:S01]  /*0d90*/  LOP3.LUT R8, R13, R9, R8, 0x96, !PT ;  /* 0x000000090d087212 */ /* 0x000fe200078e9608 */
[----:B------:R-:W-:Y:S03]  /*0da0*/  BSSY.RECONVERGENT B0, `(.L_x_7) ;  /* 0x0000094000007945 */ /* 0x000fe60003800200 */
[----:B------:R-:W-:Y:S01]  /*0db0*/  LOP3.LUT R8, R15, R8, R12, 0x96, !PT ;  /* 0x000000080f087212 */ /* 0x000fe200078e960c */
[----:B------:R-:W0:Y:S04]  /*0dc0*/  LDS.U8 R18, [R4+UR12+0x10] ;  /* 0x0000100c04127984 */ /* 0x000e280008000000 */
[----:B------:R-:W1:Y:S04]  /*0dd0*/  LDS.U8 R19, [R4+UR12+0x11] ;  /* 0x0000110c04137984 */ /* 0x000e680008000000 */
[----:B------:R-:W2:Y:S04]  /*0de0*/  LDS.U8 R21, [R4+UR12+0x12] ;  /* 0x0000120c04157984 */ /* 0x000ea80008000000 */
[----:B------:R-:W3:Y:S01]  /*0df0*/  LDS.U8 R23, [R4+UR12+0x13] ;  /* 0x0000130c04177984 */ /* 0x000ee20008000000 */
[----:B0-----:R-:W-:-:S02]  /*0e00*/  LOP3.LUT R17, R18, 0xffff, R17, 0x48, !PT ;  /* 0x0000ffff12117812 */ /* 0x001fc400078e4811 */
[----:B-1----:R-:W-:Y:S02]  /*0e10*/  LOP3.LUT R16, R19, 0xffff, R16, 0x48, !PT ;  /* 0x0000ffff13107812 */ /* 0x002fe400078e4810 */
[----:B------:R-:W-:Y:S02]  /*0e20*/  LOP3.LUT R17, R17, 0xff, RZ, 0xc0, !PT ;  /* 0x000000ff11117812 */ /* 0x000fe400078ec0ff */
[----:B--2---:R-:W-:Y:S02]  /*0e30*/  LOP3.LUT R14, R21, 0xffff, R14, 0x48, !PT ;  /* 0x0000ffff150e7812 */ /* 0x004fe400078e480e */
[----:B------:R-:W-:Y:S02]  /*0e40*/  LOP3.LUT R16, R16, 0xff, RZ, 0xc0, !PT ;  /* 0x000000ff10107812 */ /* 0x000fe400078ec0ff */
[----:B---3--:R-:W-:Y:S01]  /*0e50*/  LOP3.LUT R8, R23, 0xffff, R8, 0x48, !PT ;  /* 0x0000ffff17087812 */ /* 0x008fe200078e4808 */
[----:B------:R-:W0:Y:S01]  /*0e60*/  LDS.U8 R17, [R17+UR8] ;  /* 0x0000000811117984 */ /* 0x000e220008000000 */
[----:B------:R-:W-:-:S02]  /*0e70*/  LOP3.LUT R14, R14, 0xff, RZ, 0xc0, !PT ;  /* 0x000000ff0e0e7812 */ /* 0x000fc400078ec0ff */
[----:B------:R-:W-:Y:S01]  /*0e80*/  LOP3.LUT R8, R8, 0xff, RZ, 0xc0, !PT ;  /* 0x000000ff08087812 */ /* 0x000fe200078ec0ff */
[----:B------:R-:W1:Y:S04]  /*0e90*/  LDS.U8 R9, [R16+UR9] ;  /* 0x0000000910097984 */ /* 0x000e680008000000 */
[----:B------:R-:W2:Y:S04]  /*0ea0*/  LDS.U8 R11, [R14+UR6] ;  /* 0x000000060e0b7984 */ /* 0x000ea80008000000 */
[----:B------:R-:W3:Y:S04]  /*0eb0*/  LDS.U8 R13, [R8+UR7] ;  /* 0x00000007080d7984 */ /* 0x000ee80008000000 */
        /* <DEDUP_REMOVED lines=38> */
.L_x_9:
        /* <DEDUP_REMOVED lines=31> */
.L_x_8:
        /* <DEDUP_REMOVED lines=31> */
.L_x_11:
[----:B------:R-:W-:Y:S04]  /*1500*/  LDS.U8 R18, [R5+UR4] ;  /* 0x0000000405127984 */ /* 0x000fe80008000000 */
[----:B0-----:R-:W0:Y:S04]  /*1510*/  LDS.U8 R17, [R5+UR4+0x1] ;  /* 0x0000010405117984 */ /* 0x001e280008000000 */
[----:B------:R-:W-:Y:S04]  /*1520*/  LDS.U8 R11, [R5+UR4+0x4] ;  /* 0x00000404050b7984 */ /* 0x000fe80008000000 */
[----:B------:R-:W1:Y:S04]  /*1530*/  LDS.U8 R19, [R5+UR4+0xa] ;  /* 0x00000a0405137984 */ /* 0x000e680008000000 */
        /* <DEDUP_REMOVED lines=8> */
[----:B0-----:R-:W-:-:S03]  /*15c0*/  LOP3.LUT R18, R17, R18, RZ, 0x3c, !PT ;  /* 0x0000001211127212 */ /* 0x001fc600078e3cff */
[----:B------:R-:W0:Y:S04]  /*15d0*/  LDS.U8 R12, [R5+UR4+0xc] ;  /* 0x00000c04050c7984 */ /* 0x000e280008000000 */
[----:B------:R-:W0:Y:S01]  /*15e0*/  LDS.U8 R15, [R5+UR4+0xf] ;  /* 0x00000f04050f7984 */ /* 0x000e220008000000 */
[----:B-1----:R-:W-:-:S03]  /*15f0*/  LOP3.LUT R17, R18, R11, R19, 0x96, !PT ;  /* 0x0000000b12117212 */ /* 0x002fc600078e9613 */
[----:B------:R-:W1:Y:S04]  /*1600*/  LDS.U8 R14, [R5+UR4+0xe] ;  /* 0x00000e04050e7984 */ /* 0x000e680008000000 */
[----:B------:R0:W1:Y:S01]  /*1610*/  LDS.U8 R13, [R5+UR4+0x9] ;  /* 0x00000904050d7984 */ /* 0x0000620008000000 */
[----:B--2---:R-:W-:Y:S02]  /*1620*/  LOP3.LUT R20, R9, R10, R20, 0x96, !PT ;  /* 0x0000000a09147212 */ /* 0x004fe400078e9614 */
[----:B---3--:R-:W-:Y:S02]  /*1630*/  LOP3.LUT R19, R18, R21, R23, 0x96, !PT ;  /* 0x0000001512137212 */ /* 0x008fe400078e9617 */
[----:B----4-:R-:W-:Y:S02]  /*1640*/  LOP3.LUT R20, R22, R20, R21, 0x96, !PT ;  /* 0x0000001416147212 */ /* 0x010fe400078e9615 */
[----:B-----5:R-:W-:-:S02]  /*1650*/  LOP3.LUT R18, R16, R17, R8, 0x96, !PT ;  /* 0x0000001110127212 */ /* 0x020fc400078e9608 */
[----:B0-----:R-:W-:Y:S02]  /*1660*/  LOP3.LUT R19, R12, R19, R22, 0x96, !PT ;  /* 0x000000130c137212 */ /* 0x001fe400078e9616 */
[----:B------:R-:W-:Y:S02]  /*1670*/  LOP3.LUT R20, R15, R20, R16, 0x96, !PT ;  /* 0x000000140f147212 */ /* 0x000fe400078e9610 */
[----:B------:R-:W-:Y:S02]  /*1680*/  LOP3.LUT R18, R18, R15, RZ, 0x3c, !PT ;  /* 0x0000000f12127212 */ /* 0x000fe400078e3cff */
[----:B-1----:R-:W-:Y:S02]  /*1690*/  LOP3.LUT R19, R19, R14, RZ, 0x3c, !PT ;  /* 0x0000000e13137212 */ /* 0x002fe400078e3cff */
[----:B------:R-:W-:Y:S02]  /*16a0*/  PRMT R15, R14, 0x7610, R15 ;  /* 0x000076100e0f7816 */ /* 0x000fe4000000000f */
[----:B------:R-:W-:-:S02]  /*16b0*/  PRMT R14, R20, 0x7610, R14 ;  /* 0x00007610140e7816 */ /* 0x000fc4000000000e */
[----:B------:R-:W-:Y:S02]  /*16c0*/  PRMT R17, R18, 0x7610, R17 ;  /* 0x0000761012117816 */ /* 0x000fe40000000011 */
[----:B------:R-:W-:-:S07]  /*16d0*/  PRMT R16, R19, 0x7610, R16 ;  /* 0x0000761013107816 */ /* 0x000fce0000000010 */
.L_x_10:
[----:B------:R-:W-:Y:S05]  /*16e0*/  BSYNC.RECONVERGENT B0 ;  /* 0x0000000000007941 */ /* 0x000fea0003800200 */
.L_x_7:
        /* <DEDUP_REMOVED lines=59> */
.L_x_14:
        /* <DEDUP_REMOVED lines=31> */
.L_x_13:
        /* <DEDUP_REMOVED lines=31> */
.L_x_16:
        /* <DEDUP_REMOVED lines=30> */
.L_x_15:
[----:B------:R-:W-:Y:S05]  /*2060*/  BSYNC.RECONVERGENT B0 ;  /* 0x0000000000007941 */ /* 0x000fea0003800200 */
.L_x_12:
        /* <DEDUP_REMOVED lines=59> */
.L_x_19:
        /* <DEDUP_REMOVED lines=31> */
.L_x_18:
        /* <DEDUP_REMOVED lines=31> */
.L_x_21:
        /* <DEDUP_REMOVED lines=30> */
.L_x_20:
[----:B------:R-:W-:Y:S05]  /*29e0*/  BSYNC.RECONVERGENT B0 ;  /* 0x0000000000007941 */ /* 0x000fea0003800200 */
.L_x_17:
        /* <DEDUP_REMOVED lines=59> */
.L_x_24:
        /* <DEDUP_REMOVED lines=31> */
.L_x_23:
        /* <DEDUP_REMOVED lines=31> */
.L_x_26:
        /* <DEDUP_REMOVED lines=30> */
.L_x_25:
[----:B------:R-:W-:Y:S05]  /*3360*/  BSYNC.RECONVERGENT B0 ;  /* 0x0000000000007941 */ /* 0x000fea0003800200 */
.L_x_22:
        /* <DEDUP_REMOVED lines=59> */
.L_x_29:
        /* <DEDUP_REMOVED lines=31> */
.L_x_28:
        /* <DEDUP_REMOVED lines=31> */
.L_x_31:
        /* <DEDUP_REMOVED lines=30> */
.L_x_30:
[----:B------:R-:W-:Y:S05]  /*3ce0*/  BSYNC.RECONVERGENT B0 ;  /* 0x0000000000007941 */ /* 0x000fea0003800200 */
.L_x_27:
        /* <DEDUP_REMOVED lines=59> */
.L_x_34:
        /* <DEDUP_REMOVED lines=31> */
.L_x_33:
        /* <DEDUP_REMOVED lines=31> */
.L_x_36:
        /* <DEDUP_REMOVED lines=30> */
.L_x_35:
[----:B------:R-:W-:Y:S05]  /*4660*/  BSYNC.RECONVERGENT B0 ;  /* 0x0000000000007941 */ /* 0x000fea0003800200 */
.L_x_32:
        /* <DEDUP_REMOVED lines=59> */
.L_x_39:
        /* <DEDUP_REMOVED lines=31> */
.L_x_38:
        /* <DEDUP_REMOVED lines=31> */
.L_x_41:
        /* <DEDUP_REMOVED lines=30> */
.L_x_40:
[----:B------:R-:W-:Y:S05]  /*4fe0*/  BSYNC.RECONVERGENT B0 ;  /* 0x0000000000007941 */ /* 0x000fea0003800200 */
.L_x_37:
        /* <DEDUP_REMOVED lines=59> */
.L_x_44:
        /* <DEDUP_REMOVED lines=31> */
.L_x_43:
        /* <DEDUP_REMOVED lines=31> */
.L_x_46:
        /* <DEDUP_REMOVED lines=30> */
.L_x_45:
[----:B------:R-:W-:Y:S05]  /*5960*/  BSYNC.RECONVERGENT B0 ;  /* 0x0000000000007941 */ /* 0x000fea0003800200 */
.L_x_42:
        /* <DEDUP_REMOVED lines=59> */
.L_x_49:
        /* <DEDUP_REMOVED lines=31> */
.L_x_48:
        /* <DEDUP_REMOVED lines=31> */
.L_x_51:
        /* <DEDUP_REMOVED lines=30> */
.L_x_50:
[----:B------:R-:W-:Y:S05]  /*62e0*/  BSYNC.RECONVERGENT B0 ;  /* 0x0000000000007941 */ /* 0x000fea0003800200 */
.L_x_47:
        /* <DEDUP_REMOVED lines=59> */
.L_x_54:
        /* <DEDUP_REMOVED lines=31> */
.L_x_53:
        /* <DEDUP_REMOVED lines=31> */
.L_x_56:
        /* <DEDUP_REMOVED lines=30> */
.L_x_55:
[----:B------:R-:W-:Y:S05]  /*6c60*/  BSYNC.RECONVERGENT B0 ;  /* 0x0000000000007941 */ /* 0x000fea0003800200 */
.L_x_52:
        /* <DEDUP_REMOVED lines=59> */
.L_x_59:
        /* <DEDUP_REMOVED lines=31> */
.L_x_58:
        /* <DEDUP_REMOVED lines=31> */
.L_x_61:
        /* <DEDUP_REMOVED lines=30> */
.L_x_60:
[----:B------:R-:W-:Y:S05]  /*75e0*/  BSYNC.RECONVERGENT B0 ;  /* 0x0000000000007941 */ /* 0x000fea0003800200 */
.L_x_57:
        /* <DEDUP_REMOVED lines=59> */
.L_x_64:
        /* <DEDUP_REMOVED lines=31> */
.L_x_63:
        /* <DEDUP_REMOVED lines=31> */
.L_x_66:
        /* <DEDUP_REMOVED lines=30> */
.L_x_65:
[----:B------:R-:W-:Y:S05]  /*7f60*/  BSYNC.RECONVERGENT B0 ;  /* 0x0000000000007941 */ /* 0x000fea0003800200 */
.L_x_62:
        /* <DEDUP_REMOVED lines=59> */
.L_x_69:
        /* <DEDUP_REMOVED lines=31> */
.L_x_68:
        /* <DEDUP_REMOVED lines=31> */
.L_x_71:
        /* <DEDUP_REMOVED lines=30> */
.L_x_70:
[----:B------:R-:W-:Y:S05]  /*88e0*/  BSYNC.RECONVERGENT B0 ;  /* 0x0000000000007941 */ /* 0x000fea0003800200 */
.L_x_67:
        /* <DEDUP_REMOVED lines=29> */
[----:B0-----:R-:W-:Y:S04]  /*8ac0*/  LDS.U8 R6, [R5+UR4] ;  /* 0x0000000405067984 */ /* 0x001fe80008000000 */
[----:B------:R-:W0:Y:S04]  /*8ad0*/  LDS.U8 R13, [R5+UR4+0x2] ;  /* 0x00000204050d7984 */ /* 0x000e280008000000 */
[----:B------:R-:W-:Y:S04]  /*8ae0*/  LDS.U8 R15, [R5+UR4+0x5] ;  /* 0x00000504050f7984 */ /* 0x000fe80008000000 */
[----:B------:R-:W1:Y:S04]  /*8af0*/  LDS.U8 R12, [R5+UR4+0x8] ;  /* 0x00000804050c7984 */ /* 0x000e680008000000 */
[----:B------:R-:W-:Y:S04]  /*8b00*/  LDS.U8 R0, [R5+UR4+0x1] ;  /* 0x0000010405007984 */ /* 0x000fe80008000000 */
[----:B------:R-:W-:Y:S04]  /*8b10*/  LDS.U8 R7, [R5+UR4+0x3] ;  /* 0x0000030405077984 */ /* 0x000fe80008000000 */
[----:B------:R-:W2:Y:S04]  /*8b20*/  LDS.U8 R18, [R5+UR4+0x4] ;  /* 0x0000040405127984 */ /* 0x000ea80008000000 */
[----:B------:R-:W-:Y:S04]  /*8b30*/  LDS.U8 R19, [R5+UR4+0x9] ;  /* 0x0000090405137984 */ /* 0x000fe80008000000 */
[----:B------:R-:W3:Y:S04]  /*8b40*/  LDS.U8 R20, [R5+UR4+0x7] ;  /* 0x0000070405147984 */ /* 0x000ee80008000000 */
[----:B------:R-:W4:Y:S04]  /*8b50*/  LDS.U8 R11, [R5+UR4+0xb] ;  /* 0x00000b04050b7984 */ /* 0x000f280008000000 */
[----:B------:R-:W5:Y:S04]  /*8b60*/  LDS.U8 R16, [R5+UR4+0xe] ;  /* 0x00000e0405107984 */ /* 0x000f680008000000 */
        /* <DEDUP_REMOVED lines=9> */
[----:B------:R-:W-:Y:S02]  /*8c00*/  PRMT R6, R12, 0x7610, R6 ;  /* 0x000076100c067816 */ /* 0x000fe40000000006 */
[----:B----4-:R-:W-:-:S02]  /*8c10*/  PRMT R5, R11, 0x7610, R5 ;  /* 0x000076100b057816 */ /* 0x010fc40000000005 */
[----:B-----5:R-:W-:Y:S02]  /*8c20*/  LOP3.LUT R14, R16, R14, R11, 0x96, !PT ;  /* 0x0000000e100e7212 */ /* 0x020fe400078e960b */
[----:B------:R-:W-:Y:S02]  /*8c30*/  LOP3.LUT R18, R21, R18, R19, 0x96, !PT ;  /* 0x0000001215127212 */ /* 0x000fe400078e9613 */
[----:B0-----:R-:W-:Y:S02]  /*8c40*/  LOP3.LUT R20, R10, R20, R21, 0x96, !PT ;  /* 0x000000140a147212 */ /* 0x001fe400078e9615 */
[----:B------:R-:W-:Y:S02]  /*8c50*/  LOP3.LUT R14, R14, R17, RZ, 0x3c, !PT ;  /* 0x000000110e0e7212 */ /* 0x000fe400078e3cff */
[----:B------:R-:W-:Y:S02]  /*8c60*/  LOP3.LUT R18, R17, R18, R16, 0x96, !PT ;  /* 0x0000001211127212 */ /* 0x000fe400078e9610 */
[----:B-1----:R-:W-:-:S02]  /*8c70*/  LOP3.LUT R20, R20, R9, RZ, 0x3c, !PT ;  /* 0x0000000914147212 */ /* 0x002fc400078e3cff */
[----:B------:R-:W-:Y:S02]  /*8c80*/  PRMT R12, R14, 0x7610, R12 ;  /* 0x000076100e0c7816 */ /* 0x000fe4000000000c */
[----:B------:R-:W-:Y:S02]  /*8c90*/  PRMT R13, R18, 0x7610, R13 ;  /* 0x00007610120d7816 */ /* 0x000fe4000000000d */
[----:B------:R-:W-:Y:S01]  /*8ca0*/  PRMT R14, R20, 0x7610, R14 ;  /* 0x00007610140e7816 */ /* 0x000fe2000000000e */
[----:B------:R-:W-:Y:S06]  /*8cb0*/  BRA `(.L_x_75) ;  /* 0x0000000400687947 */ /* 0x000fec0003800000 */
.L_x_74:
[----:B------:R-:W-:Y:S04]  /*8cc0*/  LDS.U8 R14, [R5+UR4+0x4] ;  /* 0x00000404050e7984 */ /* 0x000fe80008000000 */
[----:B0-----:R-:W-:Y:S04]  /*8cd0*/  LDS.U8 R13, [R5+UR4+0x6] ;  /* 0x00000604050d7984 */ /* 0x001fe80008000000 */
[----:B------:R-:W-:Y:S04]  /*8ce0*/  LDS.U8 R8, [R5+UR4+0x2] ;  /* 0x0000020405087984 */ /* 0x000fe80008000000 */
[----:B------:R-:W-:Y:S04]  /*8cf0*/  LDS.U8 R17, [R5+UR4+0x5] ;  /* 0x0000050405117984 */ /* 0x000fe80008000000 */
[----:B------:R-:W0:Y:S04]  /*8d00*/  LDS.U8 R18, [R5+UR4+0x7] ;  /* 0x0000070405127984 */ /* 0x000e280008000000 */
        /* <DEDUP_REMOVED lines=8> */
[----:B------:R-:W-:Y:S04]  /*8d90*/  LDS.U8 R10, [R5+UR4+0xd] ;  /* 0x00000d04050a7984 */ /* 0x000fe80008000000 */
[----:B------:R-:W5:Y:S01]  /*8da0*/  LDS.U8 R9, [R5+UR4+0xe] ;  /* 0x00000e0405097984 */ /* 0x000f620008000000 */
[----:B0-----:R-:W-:-:S02]  /*8db0*/  LOP3.LUT R8, R18, R17, R8, 0x96, !PT ;  /* 0x0000001112087212 */ /* 0x001fc400078e9608 */
[CC--:B-1----:R-:W-:Y:S01]  /*8dc0*/  LOP3.LUT R12, R13.reuse, R14.reuse, R12, 0x96, !PT ;  /* 0x0000000e0d0c7212 */ /* 0x0c2fe200078e960c */
[----:B------:R0:W1:Y:S01]  /*8dd0*/  LDS.U8 R0, [R5+UR4] ;  /* 0x0000000405007984 */ /* 0x0000620008000000 */
[----:B--2---:R-:W-:Y:S02]  /*8de0*/  LOP3.LUT R7, R13, R14, R7, 0x96, !PT ;  /* 0x0000000e0d077212 */ /* 0x004fe400078e9607 */
[C-C-:B---3--:R-:W-:Y:S02]  /*8df0*/  LOP3.LUT R8, R16.reuse, R8, R15.reuse, 0x96, !PT ;  /* 0x0000000810087212 */ /* 0x148fe400078e960f */
[----:B----4-:R-:W-:Y:S02]  /*8e00*/  LOP3.LUT R14, R11, R12, R6, 0x96, !PT ;  /* 0x0000000c0b0e7212 */ /* 0x010fe400078e9606 */
[----:B------:R-:W-:Y:S02]  /*8e10*/  LOP3.LUT R12, R16, R7, R15, 0x96, !PT ;  /* 0x00000007100c7212 */ /* 0x000fe400078e960f */
[----:B------:R-:W-:-:S02]  /*8e20*/  PRMT R7, R17, 0x7610, R7 ;  /* 0x0000761011077816 */ /* 0x000fc40000000007 */
[----:B0-----:R-:W-:Y:S02]  /*8e30*/  PRMT R5, R11, 0x7610, R5 ;  /* 0x000076100b057816 */ /* 0x001fe40000000005 */
[C-C-:B-----5:R-:W-:Y:S02]  /*8e40*/  LOP3.LUT R13, R20.reuse, R8, R19.reuse, 0x96, !PT ;  /* 0x00000008140d7212 */ /* 0x160fe400078e9613 */
[----:B------:R-:W-:Y:S02]  /*8e50*/  LOP3.LUT R14, R20, R14, R19, 0x96, !PT ;  /* 0x0000000e140e7212 */ /* 0x000fe400078e9613 */
[----:B------:R-:W-:Y:S02]  /*8e60*/  PRMT R8, R18, 0x7610, R8 ;  /* 0x0000761012087816 */ /* 0x000fe40000000008 */
[----:B------:R-:W-:Y:S01]  /*8e70*/  LOP3.LUT R12, R9, R12, R10, 0x96, !PT ;  /* 0x0000000c090c7212 */ /* 0x000fe200078e960a */
[----:B------:R-:W-:Y:S06]  /*8e80*/  BRA `(.L_x_75) ;  /* 0x0000000000f47947 */ /* 0x000fec0003800000 */
.L_x_73:
[----:B------:R-:W-:-:S13]  /*8e90*/  ISETP.NE.AND P0, PT, R7, 0x2, PT ;  /* 0x000000020700780c */ /* 0x000fda0003f05270 */
[----:B------:R-:W-:Y:S05]  /*8ea0*/  @!P0 BRA `(.L_x_76) ;  /* 0x0000000000788947 */ /* 0x000fea0003800000 */
[----:B0-----:R-:W-:Y:S04]  /*8eb0*/  LDS.U8 R13, [R5+UR4] ;  /* 0x00000004050d7984 */ /* 0x001fe80008000000 */
[----:B------:R-:W0:Y:S04]  /*8ec0*/  LDS.U8 R12, [R5+UR4+0x3] ;  /* 0x00000304050c7984 */ /* 0x000e280008000000 */
[----:B------:R-:W-:Y:S04]  /*8ed0*/  LDS.U8 R16, [R5+UR4+0x1] ;  /* 0x0000010405107984 */ /* 0x000fe80008000000 */
[----:B------:R-:W-:Y:S04]  /*8ee0*/  LDS.U8 R7, [R5+UR4+0x2] ;  /* 0x0000020405077984 */ /* 0x000fe80008000000 */
[----:B------:R-:W1:Y:S04]  /*8ef0*/  LDS.U8 R0, [R5+UR4+0xc] ;  /* 0x00000c0405007984 */ /* 0x000e680008000000 */
[----:B------:R-:W-:Y:S04]  /*8f00*/  LDS.U8 R8, [R5+UR4+0x4] ;  /* 0x0000040405087984 */ /* 0x000fe80008000000 */
[----:B------:R-:W2:Y:S04]  /*8f10*/  LDS.U8 R15, [R5+UR4+0xe] ;  /* 0x00000e04050f7984 */ /* 0x000ea80008000000 */
[----:B------:R-:W-:Y:S04]  /*8f20*/  LDS.U8 R14, [R5+UR4+0x6] ;  /* 0x00000604050e7984 */ /* 0x000fe80008000000 */
[----:B------:R-:W3:Y:S04]  /*8f30*/  LDS.U8 R17, [R5+UR4+0x7] ;  /* 0x0000070405117984 */ /* 0x000ee80008000000 */
[----:B------:R-:W-:Y:S04]  /*8f40*/  LDS.U8 R19, [R5+UR4+0x9] ;  /* 0x0000090405137984 */ /* 0x000fe80008000000 */
[----:B------:R-:W4:Y:S04]  /*8f50*/  LDS.U8 R6, [R5+UR4+0x5] ;  /* 0x0000050405067984 */ /* 0x000f280008000000 */
[----:B------:R-:W5:Y:S01]  /*8f60*/  LDS.U8 R20, [R5+UR4+0xd] ;  /* 0x00000d0405147984 */ /* 0x000f620008000000 */
[----:B0-----:R-:W-:-:S03]  /*8f70*/  LOP3.LUT R13, R12, R13, RZ, 0x3c, !PT ;  /* 0x0000000d0c0d7212 */ /* 0x001fc600078e3cff */
[----:B------:R-:W0:Y:S04]  /*8f80*/  LDS.U8 R18, [R5+UR4+0xb] ;  /* 0x00000b0405127984 */ /* 0x000e280008000000 */
[----:B------:R-:W0:Y:S04]  /*8f90*/  LDS.U8 R11, [R5+UR4+0x8] ;  /* 0x00000804050b7984 */ /* 0x000e280008000000 */
[----:B------:R-:W0:Y:S01]  /*8fa0*/  LDS.U8 R10, [R5+UR4+0xa] ;  /* 0x00000a04050a7984 */ /* 0x000e220008000000 */
[----:B-1----:R-:W-:-:S03]  /*8fb0*/  LOP3.LUT R0, R7, R16, R0, 0x96, !PT ;  /* 0x0000001007007212 */ /* 0x002fc600078e9600 */
[----:B------:R1:W1:Y:S01]  /*8fc0*/  LDS.U8 R9, [R5+UR4+0xf] ;  /* 0x00000f0405097984 */ /* 0x0002620008000000 */
[----:B--2---:R-:W-:Y:S02]  /*8fd0*/  LOP3.LUT R15, R13, R8, R15, 0x96, !PT ;  /* 0x000000080d0f7212 */ /* 0x004fe400078e960f */
[----:B---3--:R-:W-:Y:S02]  /*8fe0*/  LOP3.LUT R0, R17, R0, R14, 0x96, !PT ;  /* 0x0000000011007212 */ /* 0x008fe400078e960e */
[----:B----4-:R-:W-:Y:S02]  /*8ff0*/  LOP3.LUT R15, R19, R15, R6, 0x96, !PT ;  /* 0x0000000f130f7212 */ /* 0x010fe400078e9606 */
[----:B-----5:R-:W-:Y:S02]  /*9000*/  LOP3.LUT R14, R13, R14, R20, 0x96, !PT ;  /* 0x0000000e0d0e7212 */ /* 0x020fe400078e9614 */
[----:B0-----:R-:W-:Y:S02]  /*9010*/  LOP3.LUT R15, R15, R18, RZ, 0x3c, !PT ;  /* 0x000000120f0f7212 */ /* 0x001fe400078e3cff */
[----:B------:R-:W-:-:S02]  /*9020*/  LOP3.LUT R12, R18, R0, R19, 0x96, !PT ;  /* 0x00000000120c7212 */ /* 0x000fc400078e9613 */
[C---:B------:R-:W-:Y:S02]  /*9030*/  LOP3.LUT R13, R11.reuse, R14, R17, 0x96, !PT ;  /* 0x0000000e0b0d7212 */ /* 0x040fe400078e9611 */
[----:B------:R-:W-:Y:S02]  /*9040*/  PRMT R0, R16, 0x7610, R0 ;  /* 0x0000761010007816 */ /* 0x000fe40000000000 */
[----:B-1----:R-:W-:Y:S02]  /*9050*/  PRMT R5, R11, 0x7610, R5 ;  /* 0x000076100b057816 */ /* 0x002fe40000000005 */
[----:B------:R-:W-:Y:S02]  /*9060*/  LOP3.LUT R13, R13, R10, RZ, 0x3c, !PT ;  /* 0x0000000a0d0d7212 */ /* 0x000fe400078e3cff */
[----:B------:R-:W-:Y:S01]  /*9070*/  PRMT R14, R15, 0x7610, R14 ;  /* 0x000076100f0e7816 */ /* 0x000fe2000000000e */
[----:B------:R-:W-:Y:S06]  /*9080*/  BRA `(.L_x_75) ;  /* 0x0000000000747947 */ /* 0x000fec0003800000 */
.L_x_76:
        /* <DEDUP_REMOVED lines=14> */
[----:B------:R-:W0:Y:S01]  /*9170*/  LDS.U8 R16, [R5+UR4+0xf] ;  /* 0x00000f0405107984 */ /* 0x000e220008000000 */
[----:B-1----:R-:W-:-:S03]  /*9180*/  LOP3.LUT R15, R13, R8, R15, 0x96, !PT ;  /* 0x000000080d0f7212 */ /* 0x002fc600078e960f */
[----:B------:R-:W1:Y:S04]  /*9190*/  LDS.U8 R9, [R5+UR4+0xe] ;  /* 0x00000e0405097984 */ /* 0x000e680008000000 */
[----:B------:R-:W1:Y:S01]  /*91a0*/  LDS.U8 R11, [R5+UR4+0x9] ;  /* 0x00000904050b7984 */ /* 0x000e620008000000 */
[----:B--2---:R-:W-:Y:S02]  /*91b0*/  LOP3.LUT R10, R7, R0, R20, 0x96, !PT ;  /* 0x00000000070a7212 */ /* 0x004fe400078e9614 */
[----:B---3--:R-:W-:Y:S02]  /*91c0*/  LOP3.LUT R13, R13, R12, R14, 0x96, !PT ;  /* 0x0000000c0d0d7212 */ /* 0x008fe400078e960e */
[----:B----4-:R-:W-:Y:S02]  /*91d0*/  LOP3.LUT R15, R17, R15, R6, 0x96, !PT ;  /* 0x0000000f110f7212 */ /* 0x010fe400078e9606 */
[----:B-----5:R-:W-:-:S02]  /*91e0*/  LOP3.LUT R10, R19, R10, R12, 0x96, !PT ;  /* 0x0000000a130a7212 */ /* 0x020fc400078e960c */
[----:B0-----:R-:W-:Y:S02]  /*91f0*/  LOP3.LUT R12, R18, R13, R19, 0x96, !PT ;  /* 0x0000000d120c7212 */ /* 0x001fe400078e9613 */
[----:B------:R-:W-:Y:S02]  /*9200*/  LOP3.LUT R15, R15, R16, RZ, 0x3c, !PT ;  /* 0x000000100f0f7212 */ /* 0x000fe400078e3cff */
[----:B------:R-:W-:Y:S02]  /*9210*/  LOP3.LUT R14, R16, R10, R17, 0x96, !PT ;  /* 0x0000000a100e7212 */ /* 0x000fe400078e9611 */
[----:B-1----:R-:W-:Y:S02]  /*9220*/  LOP3.LUT R13, R12, R9, RZ, 0x3c, !PT ;  /* 0x000000090c0d7212 */ /* 0x002fe400078e3cff */
[----:B------:R-:W-:Y:S02]  /*9230*/  PRMT R10, R18, 0x7610, R10 ;  /* 0x00007610120a7816 */ /* 0x000fe4000000000a */
[----:B------:R-:W-:-:S02]  /*9240*/  PRMT R5, R11, 0x7610, R5 ;  /* 0x000076100b057816 */ /* 0x000fc40000000005 */
[----:B------:R-:W-:-:S07]  /*9250*/  PRMT R12, R15, 0x7610, R12 ;  /* 0x000076100f0c7816 */ /* 0x000fce000000000c */
.L_x_75:
[----:B------:R-:W-:Y:S05]  /*9260*/  BSYNC.RECONVERGENT B0 ;  /* 0x0000000000007941 */ /* 0x000fea0003800200 */
.L_x_72:
[----:B------:R-:W-:Y:S01]  /*9270*/  BAR.SYNC.DEFER_BLOCKING 0x0 ;  /* 0x0000000000007b1d */ /* 0x000fe20000010000 */
[----:B-1----:R-:W-:-:S04]  /*9280*/  LOP3.LUT R0, R8, R7, R0, 0x96, !PT ;  /* 0x0000000708007212 */ /* 0x002fc800078e9600 */
[----:B------:R-:W-:-:S04]  /*9290*/  LOP3.LUT R0, R5, R0, R6, 0x96, !PT ;  /* 0x0000000005007212 */ /* 0x000fc800078e9606 */
[----:B------:R-:W-:Y:S01]  /*92a0*/  LOP3.LUT R0, R9, R0, R10, 0x96, !PT ;  /* 0x0000000009007212 */ /* 0x000fe200078e960a */
[----:B------:R-:W0:Y:S04]  /*92b0*/  LDS.U8 R17, [R4+UR12+0xf3] ;  /* 0x0000f30c04117984 */ /* 0x000e280008000000 */
[----:B------:R-:W1:Y:S04]  /*92c0*/  LDS.U8 R11, [R4+UR12+0xf0] ;  /* 0x0000f00c040b7984 */ /* 0x000e680008000000 */
[----:B------:R-:W2:Y:S04]  /*92d0*/  LDS.U8 R16, [R4+UR12+0xf1] ;  /* 0x0000f10c04107984 */ /* 0x000ea80008000000 */
[----:B------:R-:W3:Y:S04]  /*92e0*/  LDS.U8 R15, [R4+UR12+0xf2] ;  /* 0x0000f20c040f7984 */ /* 0x000ee80008000000 */
[----:B------:R-:W-:Y:S04]  /*92f0*/  LDS.U8 R5, [R4+UR12+0x103] ;  /* 0x0001030c04057984 */ /* 0x000fe80008000000 */
[----:B------:R-:W-:Y:S04]  /*9300*/  LDS.U8 R6, [R4+UR12+0x100] ;  /* 0x0001000c04067984 */ /* 0x000fe80008000000 */
[----:B------:R-:W-:Y:S04]  /*9310*/  LDS.U8 R8, [R4+UR12+0x101] ;  /* 0x0001010c04087984 */ /* 0x000fe80008000000 */
[----:B------:R-:W-:Y:S01]  /*9320*/  LDS.U8 R9, [R4+UR12+0x102] ;  /* 0x0001020c04097984 */ /* 0x000fe20008000000 */
        /* <DEDUP_REMOVED lines=11> */
[----:B------:R-:W3:Y:S01]  /*93e0*/  LDS.U8 R14, [R14+UR6] ;  /* 0x000000060e0e7984 */ /* 0x000ee20008000000 */
[----:B0-----:R-:W-:-:S02]  /*93f0*/  LOP3.LUT R15, R5, R0, RZ, 0x3c, !PT ;  /* 0x00000000050f7212 */ /* 0x001fc400078e3cff */
[----:B-1----:R-:W-:-:S03]  /*9400*/  LOP3.LUT R5, R6, R11, RZ, 0x3c, !PT ;  /* 0x0000000b06057212 */ /* 0x002fc600078e3cff */
[----:B------:R-:W-:Y:S01]  /*9410*/  STG.E.U8 desc[UR10][R2.64+0x3], R15 ;  /* 0x0000030f02007986 */ /* 0x000fe2000c10110a */
[----:B--2---:R-:W-:-:S03]  /*9420*/  LOP3.LUT R7, R8, R13, RZ, 0x3c, !PT ;  /* 0x0000000d08077212 */ /* 0x004fc600078e3cff */
[----:B------:R-:W-:Y:S01]  /*9430*/  STG.E.U8 desc[UR10][R2.64], R5 ;  /* 0x0000000502007986 */ /* 0x000fe2000c10110a */
[----:B---3--:R-:W-:-:S03]  /*9440*/  LOP3.LUT R9, R9, R14, RZ, 0x3c, !PT ;  /* 0x0000000e09097212 */ /* 0x008fc600078e3cff */
[----:B------:R-:W-:Y:S04]  /*9450*/  STG.E.U8 desc[UR10][R2.64+0x1], R7 ;  /* 0x0000010702007986 */ /* 0x000fe8000c10110a */
[----:B------:R-:W-:Y:S01]  /*9460*/  STG.E.U8 desc[UR10][R2.64+0x2], R9 ;  /* 0x0000020902007986 */ /* 0x000fe2000c10110a */
[----:B------:R-:W-:Y:S05]  /*9470*/  EXIT ;  /* 0x000000000000794d */ /* 0x000fea0003800000 */
.L_x_77:
[----:B------:R-:W-:-:S00]  /*9480*/  BRA `(.L_x_77) ;  /* 0xfffffffc00fc7947 */ /* 0x000fc0000383ffff */
[----:B------:R-:W-:-:S00]  /*9490*/  NOP ;  /* 0x0000000000007918 */ /* 0x000fc00000000000 */
        /* <DEDUP_REMOVED lines=14> */
.L_x_78:


//--------------------- .nv.shared._Z7EncryptILj32EEvPhmS0_S0_ --------------------------
	.section	.nv.shared._Z7EncryptILj32EEvPhmS0_S0_,"aw",@nobits
	.sectionflags	@""
.nv.shared._Z7EncryptILj32EEvPhmS0_S0_:
	.zero		4368


//--------------------- .nv.shared.reserved.0     --------------------------
	.section	.nv.shared.reserved.0,"aw",@nobits
	.weak		__nv_reservedSMEM_offset_0_alias
	.size		__nv_reservedSMEM_offset_0_alias, 0, 64
	.other		__nv_reservedSMEM_offset_0_alias,@"STO_CUDA_RESERVED_SHARED STV_DEFAULT"
__nv_reservedSMEM_offset_0_alias:
	.zero		0
	.zero		64


//--------------------- .nv.constant0._Z7EncryptILj32EEvPhmS0_S0_ --------------------------
	.section	.nv.constant0._Z7EncryptILj32EEvPhmS0_S0_,"a",@progbits
	.sectionflags	@""
	.align	4
.nv.constant0._Z7EncryptILj32EEvPhmS0_S0_:
	.zero		928


//--------------------- SYMBOLS --------------------------

	.type		.nv.reservedSmem.offset0,@object
	.size		.nv.reservedSmem.offset0,0x4
	.type		.nv.reservedSmem.cap,@object
	.size		.nv.reservedSmem.cap,0x4
